//
// Generated by NVIDIA NVVM Compiler
//
// Compiler Build ID: CL-36424714
// Cuda compilation tools, release 13.0, V13.0.88
// Based on NVVM 20.0.0
//

.version 9.0
.target sm_100
.address_size 64

	// .globl	_ZN3cub18CUB_300001_SM_10006detail11EmptyKernelIvEEvv
.global .align 1 .b8 _ZN34_INTERNAL_01e7656c_4_k_cu_2703ef8e4cuda3std3__45__cpo5beginE[1];
.global .align 1 .b8 _ZN34_INTERNAL_01e7656c_4_k_cu_2703ef8e4cuda3std3__45__cpo3endE[1];
.global .align 1 .b8 _ZN34_INTERNAL_01e7656c_4_k_cu_2703ef8e4cuda3std3__45__cpo6cbeginE[1];
.global .align 1 .b8 _ZN34_INTERNAL_01e7656c_4_k_cu_2703ef8e4cuda3std3__45__cpo4cendE[1];
.global .align 1 .b8 _ZN34_INTERNAL_01e7656c_4_k_cu_2703ef8e4cuda3std3__45__cpo6rbeginE[1];
.global .align 1 .b8 _ZN34_INTERNAL_01e7656c_4_k_cu_2703ef8e4cuda3std3__45__cpo4rendE[1];
.global .align 1 .b8 _ZN34_INTERNAL_01e7656c_4_k_cu_2703ef8e4cuda3std3__45__cpo7crbeginE[1];
.global .align 1 .b8 _ZN34_INTERNAL_01e7656c_4_k_cu_2703ef8e4cuda3std3__45__cpo5crendE[1];
.global .align 1 .b8 _ZN34_INTERNAL_01e7656c_4_k_cu_2703ef8e4cuda3std3__436_GLOBAL__N__01e7656c_4_k_cu_2703ef8e6ignoreE[1];
.global .align 1 .b8 _ZN34_INTERNAL_01e7656c_4_k_cu_2703ef8e4cuda3std3__419piecewise_constructE[1];
.global .align 1 .b8 _ZN34_INTERNAL_01e7656c_4_k_cu_2703ef8e4cuda3std3__48in_placeE[1];
.global .align 1 .b8 _ZN34_INTERNAL_01e7656c_4_k_cu_2703ef8e4cuda3std3__420unreachable_sentinelE[1];
.global .align 1 .b8 _ZN34_INTERNAL_01e7656c_4_k_cu_2703ef8e4cuda3std3__47nulloptE[1];
.global .align 1 .b8 _ZN34_INTERNAL_01e7656c_4_k_cu_2703ef8e4cuda3std3__48unexpectE[1];
.global .align 1 .b8 _ZN34_INTERNAL_01e7656c_4_k_cu_2703ef8e4cuda3std6ranges3__45__cpo4swapE[1];
.global .align 1 .b8 _ZN34_INTERNAL_01e7656c_4_k_cu_2703ef8e4cuda3std6ranges3__45__cpo9iter_moveE[1];
.global .align 1 .b8 _ZN34_INTERNAL_01e7656c_4_k_cu_2703ef8e4cuda3std6ranges3__45__cpo5beginE[1];
.global .align 1 .b8 _ZN34_INTERNAL_01e7656c_4_k_cu_2703ef8e4cuda3std6ranges3__45__cpo3endE[1];
.global .align 1 .b8 _ZN34_INTERNAL_01e7656c_4_k_cu_2703ef8e4cuda3std6ranges3__45__cpo6cbeginE[1];
.global .align 1 .b8 _ZN34_INTERNAL_01e7656c_4_k_cu_2703ef8e4cuda3std6ranges3__45__cpo4cendE[1];
.global .align 1 .b8 _ZN34_INTERNAL_01e7656c_4_k_cu_2703ef8e4cuda3std6ranges3__45__cpo7advanceE[1];
.global .align 1 .b8 _ZN34_INTERNAL_01e7656c_4_k_cu_2703ef8e4cuda3std6ranges3__45__cpo9iter_swapE[1];
.global .align 1 .b8 _ZN34_INTERNAL_01e7656c_4_k_cu_2703ef8e4cuda3std6ranges3__45__cpo4nextE[1];
.global .align 1 .b8 _ZN34_INTERNAL_01e7656c_4_k_cu_2703ef8e4cuda3std6ranges3__45__cpo4prevE[1];
.global .align 1 .b8 _ZN34_INTERNAL_01e7656c_4_k_cu_2703ef8e4cuda3std6ranges3__45__cpo4dataE[1];
.global .align 1 .b8 _ZN34_INTERNAL_01e7656c_4_k_cu_2703ef8e4cuda3std6ranges3__45__cpo5cdataE[1];
.global .align 1 .b8 _ZN34_INTERNAL_01e7656c_4_k_cu_2703ef8e4cuda3std6ranges3__45__cpo4sizeE[1];
.global .align 1 .b8 _ZN34_INTERNAL_01e7656c_4_k_cu_2703ef8e4cuda3std6ranges3__45__cpo5ssizeE[1];
.global .align 1 .b8 _ZN34_INTERNAL_01e7656c_4_k_cu_2703ef8e4cuda3std6ranges3__45__cpo8distanceE[1];
.global .align 1 .b8 _ZN34_INTERNAL_01e7656c_4_k_cu_2703ef8e6thrust24THRUST_300001_SM_1000_NS8cuda_cub3parE[1];
.global .align 1 .b8 _ZN34_INTERNAL_01e7656c_4_k_cu_2703ef8e6thrust24THRUST_300001_SM_1000_NS8cuda_cub10par_nosyncE[1];
.global .align 1 .b8 _ZN34_INTERNAL_01e7656c_4_k_cu_2703ef8e6thrust24THRUST_300001_SM_1000_NS6system6detail10sequential3seqE[1];
.global .align 1 .b8 _ZN34_INTERNAL_01e7656c_4_k_cu_2703ef8e6thrust24THRUST_300001_SM_1000_NS12placeholders2_1E[1];
.global .align 1 .b8 _ZN34_INTERNAL_01e7656c_4_k_cu_2703ef8e6thrust24THRUST_300001_SM_1000_NS12placeholders2_2E[1];
.global .align 1 .b8 _ZN34_INTERNAL_01e7656c_4_k_cu_2703ef8e6thrust24THRUST_300001_SM_1000_NS12placeholders2_3E[1];
.global .align 1 .b8 _ZN34_INTERNAL_01e7656c_4_k_cu_2703ef8e6thrust24THRUST_300001_SM_1000_NS12placeholders2_4E[1];
.global .align 1 .b8 _ZN34_INTERNAL_01e7656c_4_k_cu_2703ef8e6thrust24THRUST_300001_SM_1000_NS12placeholders2_5E[1];
.global .align 1 .b8 _ZN34_INTERNAL_01e7656c_4_k_cu_2703ef8e6thrust24THRUST_300001_SM_1000_NS12placeholders2_6E[1];
.global .align 1 .b8 _ZN34_INTERNAL_01e7656c_4_k_cu_2703ef8e6thrust24THRUST_300001_SM_1000_NS12placeholders2_7E[1];
.global .align 1 .b8 _ZN34_INTERNAL_01e7656c_4_k_cu_2703ef8e6thrust24THRUST_300001_SM_1000_NS12placeholders2_8E[1];
.global .align 1 .b8 _ZN34_INTERNAL_01e7656c_4_k_cu_2703ef8e6thrust24THRUST_300001_SM_1000_NS12placeholders2_9E[1];
.global .align 1 .b8 _ZN34_INTERNAL_01e7656c_4_k_cu_2703ef8e6thrust24THRUST_300001_SM_1000_NS12placeholders3_10E[1];
.global .align 1 .b8 _ZN34_INTERNAL_01e7656c_4_k_cu_2703ef8e6thrust24THRUST_300001_SM_1000_NS3seqE[1];

.visible .entry _ZN3cub18CUB_300001_SM_10006detail11EmptyKernelIvEEvv()
{


	ret;

}
	// .globl	_ZN3cub18CUB_300001_SM_10006detail9transform16transform_kernelINS2_10policy_hubILb1EN4cuda3std3__45tupleIJN6thrust24THRUST_300001_SM_1000_NS6detail15normal_iteratorINSA_10device_ptrIjEEEEEEEE10policy1000Ei18bitreverse_functorSF_JPjEEEvT0_iT1_T2_DpNS2_10kernel_argIT3_EE
.visible .entry _ZN3cub18CUB_300001_SM_10006detail9transform16transform_kernelINS2_10policy_hubILb1EN4cuda3std3__45tupleIJN6thrust24THRUST_300001_SM_1000_NS6detail15normal_iteratorINSA_10device_ptrIjEEEEEEEE10policy1000Ei18bitreverse_functorSF_JPjEEEvT0_iT1_T2_DpNS2_10kernel_argIT3_EE(
	.param .u32 _ZN3cub18CUB_300001_SM_10006detail9transform16transform_kernelINS2_10policy_hubILb1EN4cuda3std3__45tupleIJN6thrust24THRUST_300001_SM_1000_NS6detail15normal_iteratorINSA_10device_ptrIjEEEEEEEE10policy1000Ei18bitreverse_functorSF_JPjEEEvT0_iT1_T2_DpNS2_10kernel_argIT3_EE_param_0,
	.param .u32 _ZN3cub18CUB_300001_SM_10006detail9transform16transform_kernelINS2_10policy_hubILb1EN4cuda3std3__45tupleIJN6thrust24THRUST_300001_SM_1000_NS6detail15normal_iteratorINSA_10device_ptrIjEEEEEEEE10policy1000Ei18bitreverse_functorSF_JPjEEEvT0_iT1_T2_DpNS2_10kernel_argIT3_EE_param_1,
	.param .align 1 .b8 _ZN3cub18CUB_300001_SM_10006detail9transform16transform_kernelINS2_10policy_hubILb1EN4cuda3std3__45tupleIJN6thrust24THRUST_300001_SM_1000_NS6detail15normal_iteratorINSA_10device_ptrIjEEEEEEEE10policy1000Ei18bitreverse_functorSF_JPjEEEvT0_iT1_T2_DpNS2_10kernel_argIT3_EE_param_2[1],
	.param .align 8 .b8 _ZN3cub18CUB_300001_SM_10006detail9transform16transform_kernelINS2_10policy_hubILb1EN4cuda3std3__45tupleIJN6thrust24THRUST_300001_SM_1000_NS6detail15normal_iteratorINSA_10device_ptrIjEEEEEEEE10policy1000Ei18bitreverse_functorSF_JPjEEEvT0_iT1_T2_DpNS2_10kernel_argIT3_EE_param_3[8],
	.param .align 8 .b8 _ZN3cub18CUB_300001_SM_10006detail9transform16transform_kernelINS2_10policy_hubILb1EN4cuda3std3__45tupleIJN6thrust24THRUST_300001_SM_1000_NS6detail15normal_iteratorINSA_10device_ptrIjEEEEEEEE10policy1000Ei18bitreverse_functorSF_JPjEEEvT0_iT1_T2_DpNS2_10kernel_argIT3_EE_param_4[16]
)
.maxntid 128
{
	.reg .pred 	%p<27>;
	.reg .b32 	%r<416>;
	.reg .b64 	%rd<58>;

	ld.param.u32 	%r39, [_ZN3cub18CUB_300001_SM_10006detail9transform16transform_kernelINS2_10policy_hubILb1EN4cuda3std3__45tupleIJN6thrust24THRUST_300001_SM_1000_NS6detail15normal_iteratorINSA_10device_ptrIjEEEEEEEE10policy1000Ei18bitreverse_functorSF_JPjEEEvT0_iT1_T2_DpNS2_10kernel_argIT3_EE_param_0];
	ld.param.u64 	%rd12, [_ZN3cub18CUB_300001_SM_10006detail9transform16transform_kernelINS2_10policy_hubILb1EN4cuda3std3__45tupleIJN6thrust24THRUST_300001_SM_1000_NS6detail15normal_iteratorINSA_10device_ptrIjEEEEEEEE10policy1000Ei18bitreverse_functorSF_JPjEEEvT0_iT1_T2_DpNS2_10kernel_argIT3_EE_param_4];
	ld.param.u64 	%rd13, [_ZN3cub18CUB_300001_SM_10006detail9transform16transform_kernelINS2_10policy_hubILb1EN4cuda3std3__45tupleIJN6thrust24THRUST_300001_SM_1000_NS6detail15normal_iteratorINSA_10device_ptrIjEEEEEEEE10policy1000Ei18bitreverse_functorSF_JPjEEEvT0_iT1_T2_DpNS2_10kernel_argIT3_EE_param_3];
	ld.param.u32 	%r38, [_ZN3cub18CUB_300001_SM_10006detail9transform16transform_kernelINS2_10policy_hubILb1EN4cuda3std3__45tupleIJN6thrust24THRUST_300001_SM_1000_NS6detail15normal_iteratorINSA_10device_ptrIjEEEEEEEE10policy1000Ei18bitreverse_functorSF_JPjEEEvT0_iT1_T2_DpNS2_10kernel_argIT3_EE_param_1];
	cvta.to.global.u64 	%rd1, %rd13;
	cvta.to.global.u64 	%rd2, %rd12;
	shl.b32 	%r1, %r38, 7;
	mov.u32 	%r40, %ctaid.x;
	mul.lo.s32 	%r2, %r1, %r40;
	sub.s32 	%r3, %r39, %r2;
	min.s32 	%r4, %r1, %r3;
	shl.b32 	%r5, %r4, 2;
	mov.u32 	%r6, %tid.x;
	shl.b32 	%r407, %r6, 7;
	setp.ge.s32 	%p1, %r407, %r5;
	@%p1 bra 	$L__BB1_3;
	mul.wide.u32 	%rd14, %r6, 128;
	add.s64 	%rd15, %rd2, %rd14;
	mul.wide.s32 	%rd16, %r2, 4;
	add.s64 	%rd56, %rd15, %rd16;
$L__BB1_2:
	.pragma "nounroll";
	// begin inline asm
	prefetch.global.L2 [%rd56];
	// end inline asm
	add.s32 	%r407, %r407, 16384;
	add.s64 	%rd56, %rd56, 16384;
	setp.lt.s32 	%p2, %r407, %r5;
	@%p2 bra 	$L__BB1_2;
$L__BB1_3:
	mul.wide.s32 	%rd18, %r2, 4;
	add.s64 	%rd6, %rd2, %rd18;
	add.s64 	%rd7, %rd1, %rd18;
	setp.gt.s32 	%p3, %r1, %r3;
	@%p3 bra 	$L__BB1_16;
	setp.lt.s32 	%p4, %r38, 1;
	@%p4 bra 	$L__BB1_38;
	and.b32  	%r10, %r38, 7;
	setp.lt.u32 	%p5, %r38, 8;
	mov.b32 	%r413, 0;
	@%p5 bra 	$L__BB1_8;
	and.b32  	%r413, %r38, 2147483640;
	neg.s32 	%r409, %r413;
	mul.wide.u32 	%rd19, %r6, 4;
	add.s64 	%rd57, %rd18, %rd19;
	add.s32 	%r408, %r6, 128;
$L__BB1_7:
	.pragma "nounroll";
	mul.wide.s32 	%rd20, %r408, 4;
	add.s64 	%rd21, %rd18, %rd20;
	add.s64 	%rd22, %rd2, %rd57;
	ld.global.u32 	%r42, [%rd22];
	shr.u32 	%r43, %r42, 4;
	and.b32  	%r44, %r43, 252645135;
	shl.b32 	%r45, %r42, 4;
	and.b32  	%r46, %r45, -252645136;
	or.b32  	%r47, %r44, %r46;
	shr.u32 	%r48, %r47, 2;
	and.b32  	%r49, %r48, 858993459;
	shl.b32 	%r50, %r47, 2;
	and.b32  	%r51, %r50, -858993460;
	or.b32  	%r52, %r49, %r51;
	shr.u32 	%r53, %r52, 1;
	and.b32  	%r54, %r53, 1431655765;
	shl.b32 	%r55, %r52, 1;
	and.b32  	%r56, %r55, -1431655766;
	or.b32  	%r57, %r54, %r56;
	add.s64 	%rd23, %rd1, %rd57;
	st.global.u32 	[%rd23], %r57;
	add.s64 	%rd24, %rd2, %rd21;
	ld.global.u32 	%r58, [%rd24];
	shr.u32 	%r59, %r58, 4;
	and.b32  	%r60, %r59, 252645135;
	shl.b32 	%r61, %r58, 4;
	and.b32  	%r62, %r61, -252645136;
	or.b32  	%r63, %r60, %r62;
	shr.u32 	%r64, %r63, 2;
	and.b32  	%r65, %r64, 858993459;
	shl.b32 	%r66, %r63, 2;
	and.b32  	%r67, %r66, -858993460;
	or.b32  	%r68, %r65, %r67;
	shr.u32 	%r69, %r68, 1;
	and.b32  	%r70, %r69, 1431655765;
	shl.b32 	%r71, %r68, 1;
	and.b32  	%r72, %r71, -1431655766;
	or.b32  	%r73, %r70, %r72;
	add.s64 	%rd25, %rd1, %rd21;
	st.global.u32 	[%rd25], %r73;
	ld.global.u32 	%r74, [%rd24+512];
	shr.u32 	%r75, %r74, 4;
	and.b32  	%r76, %r75, 252645135;
	shl.b32 	%r77, %r74, 4;
	and.b32  	%r78, %r77, -252645136;
	or.b32  	%r79, %r76, %r78;
	shr.u32 	%r80, %r79, 2;
	and.b32  	%r81, %r80, 858993459;
	shl.b32 	%r82, %r79, 2;
	and.b32  	%r83, %r82, -858993460;
	or.b32  	%r84, %r81, %r83;
	shr.u32 	%r85, %r84, 1;
	and.b32  	%r86, %r85, 1431655765;
	shl.b32 	%r87, %r84, 1;
	and.b32  	%r88, %r87, -1431655766;
	or.b32  	%r89, %r86, %r88;
	st.global.u32 	[%rd25+512], %r89;
	ld.global.u32 	%r90, [%rd24+1024];
	shr.u32 	%r91, %r90, 4;
	and.b32  	%r92, %r91, 252645135;
	shl.b32 	%r93, %r90, 4;
	and.b32  	%r94, %r93, -252645136;
	or.b32  	%r95, %r92, %r94;
	shr.u32 	%r96, %r95, 2;
	and.b32  	%r97, %r96, 858993459;
	shl.b32 	%r98, %r95, 2;
	and.b32  	%r99, %r98, -858993460;
	or.b32  	%r100, %r97, %r99;
	shr.u32 	%r101, %r100, 1;
	and.b32  	%r102, %r101, 1431655765;
	shl.b32 	%r103, %r100, 1;
	and.b32  	%r104, %r103, -1431655766;
	or.b32  	%r105, %r102, %r104;
	st.global.u32 	[%rd25+1024], %r105;
	ld.global.u32 	%r106, [%rd24+1536];
	shr.u32 	%r107, %r106, 4;
	and.b32  	%r108, %r107, 252645135;
	shl.b32 	%r109, %r106, 4;
	and.b32  	%r110, %r109, -252645136;
	or.b32  	%r111, %r108, %r110;
	shr.u32 	%r112, %r111, 2;
	and.b32  	%r113, %r112, 858993459;
	shl.b32 	%r114, %r111, 2;
	and.b32  	%r115, %r114, -858993460;
	or.b32  	%r116, %r113, %r115;
	shr.u32 	%r117, %r116, 1;
	and.b32  	%r118, %r117, 1431655765;
	shl.b32 	%r119, %r116, 1;
	and.b32  	%r120, %r119, -1431655766;
	or.b32  	%r121, %r118, %r120;
	st.global.u32 	[%rd25+1536], %r121;
	ld.global.u32 	%r122, [%rd24+2048];
	shr.u32 	%r123, %r122, 4;
	and.b32  	%r124, %r123, 252645135;
	shl.b32 	%r125, %r122, 4;
	and.b32  	%r126, %r125, -252645136;
	or.b32  	%r127, %r124, %r126;
	shr.u32 	%r128, %r127, 2;
	and.b32  	%r129, %r128, 858993459;
	shl.b32 	%r130, %r127, 2;
	and.b32  	%r131, %r130, -858993460;
	or.b32  	%r132, %r129, %r131;
	shr.u32 	%r133, %r132, 1;
	and.b32  	%r134, %r133, 1431655765;
	shl.b32 	%r135, %r132, 1;
	and.b32  	%r136, %r135, -1431655766;
	or.b32  	%r137, %r134, %r136;
	st.global.u32 	[%rd25+2048], %r137;
	ld.global.u32 	%r138, [%rd24+2560];
	shr.u32 	%r139, %r138, 4;
	and.b32  	%r140, %r139, 252645135;
	shl.b32 	%r141, %r138, 4;
	and.b32  	%r142, %r141, -252645136;
	or.b32  	%r143, %r140, %r142;
	shr.u32 	%r144, %r143, 2;
	and.b32  	%r145, %r144, 858993459;
	shl.b32 	%r146, %r143, 2;
	and.b32  	%r147, %r146, -858993460;
	or.b32  	%r148, %r145, %r147;
	shr.u32 	%r149, %r148, 1;
	and.b32  	%r150, %r149, 1431655765;
	shl.b32 	%r151, %r148, 1;
	and.b32  	%r152, %r151, -1431655766;
	or.b32  	%r153, %r150, %r152;
	st.global.u32 	[%rd25+2560], %r153;
	ld.global.u32 	%r154, [%rd24+3072];
	shr.u32 	%r155, %r154, 4;
	and.b32  	%r156, %r155, 252645135;
	shl.b32 	%r157, %r154, 4;
	and.b32  	%r158, %r157, -252645136;
	or.b32  	%r159, %r156, %r158;
	shr.u32 	%r160, %r159, 2;
	and.b32  	%r161, %r160, 858993459;
	shl.b32 	%r162, %r159, 2;
	and.b32  	%r163, %r162, -858993460;
	or.b32  	%r164, %r161, %r163;
	shr.u32 	%r165, %r164, 1;
	and.b32  	%r166, %r165, 1431655765;
	shl.b32 	%r167, %r164, 1;
	and.b32  	%r168, %r167, -1431655766;
	or.b32  	%r169, %r166, %r168;
	st.global.u32 	[%rd25+3072], %r169;
	add.s32 	%r409, %r409, 8;
	add.s64 	%rd57, %rd57, 4096;
	add.s32 	%r408, %r408, 1024;
	setp.eq.s32 	%p6, %r409, 0;
	@%p6 bra 	$L__BB1_8;
	bra.uni 	$L__BB1_7;
$L__BB1_8:
	setp.eq.s32 	%p7, %r10, 0;
	@%p7 bra 	$L__BB1_38;
	and.b32  	%r33, %r38, 3;
	setp.lt.u32 	%p8, %r10, 4;
	@%p8 bra 	$L__BB1_11;
	shl.b32 	%r170, %r413, 7;
	add.s32 	%r171, %r170, %r6;
	mul.wide.s32 	%rd26, %r171, 4;
	add.s64 	%rd27, %rd6, %rd26;
	ld.global.u32 	%r172, [%rd27];
	shr.u32 	%r173, %r172, 4;
	and.b32  	%r174, %r173, 252645135;
	shl.b32 	%r175, %r172, 4;
	and.b32  	%r176, %r175, -252645136;
	or.b32  	%r177, %r174, %r176;
	shr.u32 	%r178, %r177, 2;
	and.b32  	%r179, %r178, 858993459;
	shl.b32 	%r180, %r177, 2;
	and.b32  	%r181, %r180, -858993460;
	or.b32  	%r182, %r179, %r181;
	shr.u32 	%r183, %r182, 1;
	and.b32  	%r184, %r183, 1431655765;
	shl.b32 	%r185, %r182, 1;
	and.b32  	%r186, %r185, -1431655766;
	or.b32  	%r187, %r184, %r186;
	add.s64 	%rd28, %rd7, %rd26;
	st.global.u32 	[%rd28], %r187;
	ld.global.u32 	%r188, [%rd27+512];
	shr.u32 	%r189, %r188, 4;
	and.b32  	%r190, %r189, 252645135;
	shl.b32 	%r191, %r188, 4;
	and.b32  	%r192, %r191, -252645136;
	or.b32  	%r193, %r190, %r192;
	shr.u32 	%r194, %r193, 2;
	and.b32  	%r195, %r194, 858993459;
	shl.b32 	%r196, %r193, 2;
	and.b32  	%r197, %r196, -858993460;
	or.b32  	%r198, %r195, %r197;
	shr.u32 	%r199, %r198, 1;
	and.b32  	%r200, %r199, 1431655765;
	shl.b32 	%r201, %r198, 1;
	and.b32  	%r202, %r201, -1431655766;
	or.b32  	%r203, %r200, %r202;
	st.global.u32 	[%rd28+512], %r203;
	ld.global.u32 	%r204, [%rd27+1024];
	shr.u32 	%r205, %r204, 4;
	and.b32  	%r206, %r205, 252645135;
	shl.b32 	%r207, %r204, 4;
	and.b32  	%r208, %r207, -252645136;
	or.b32  	%r209, %r206, %r208;
	shr.u32 	%r210, %r209, 2;
	and.b32  	%r211, %r210, 858993459;
	shl.b32 	%r212, %r209, 2;
	and.b32  	%r213, %r212, -858993460;
	or.b32  	%r214, %r211, %r213;
	shr.u32 	%r215, %r214, 1;
	and.b32  	%r216, %r215, 1431655765;
	shl.b32 	%r217, %r214, 1;
	and.b32  	%r218, %r217, -1431655766;
	or.b32  	%r219, %r216, %r218;
	st.global.u32 	[%rd28+1024], %r219;
	ld.global.u32 	%r220, [%rd27+1536];
	shr.u32 	%r221, %r220, 4;
	and.b32  	%r222, %r221, 252645135;
	shl.b32 	%r223, %r220, 4;
	and.b32  	%r224, %r223, -252645136;
	or.b32  	%r225, %r222, %r224;
	shr.u32 	%r226, %r225, 2;
	and.b32  	%r227, %r226, 858993459;
	shl.b32 	%r228, %r225, 2;
	and.b32  	%r229, %r228, -858993460;
	or.b32  	%r230, %r227, %r229;
	shr.u32 	%r231, %r230, 1;
	and.b32  	%r232, %r231, 1431655765;
	shl.b32 	%r233, %r230, 1;
	and.b32  	%r234, %r233, -1431655766;
	or.b32  	%r235, %r232, %r234;
	st.global.u32 	[%rd28+1536], %r235;
	add.s32 	%r413, %r413, 4;
$L__BB1_11:
	setp.eq.s32 	%p9, %r33, 0;
	@%p9 bra 	$L__BB1_38;
	setp.eq.s32 	%p10, %r33, 1;
	@%p10 bra 	$L__BB1_14;
	shl.b32 	%r236, %r413, 7;
	add.s32 	%r237, %r236, %r6;
	mul.wide.s32 	%rd29, %r237, 4;
	add.s64 	%rd30, %rd6, %rd29;
	ld.global.u32 	%r238, [%rd30];
	shr.u32 	%r239, %r238, 4;
	and.b32  	%r240, %r239, 252645135;
	shl.b32 	%r241, %r238, 4;
	and.b32  	%r242, %r241, -252645136;
	or.b32  	%r243, %r240, %r242;
	shr.u32 	%r244, %r243, 2;
	and.b32  	%r245, %r244, 858993459;
	shl.b32 	%r246, %r243, 2;
	and.b32  	%r247, %r246, -858993460;
	or.b32  	%r248, %r245, %r247;
	shr.u32 	%r249, %r248, 1;
	and.b32  	%r250, %r249, 1431655765;
	shl.b32 	%r251, %r248, 1;
	and.b32  	%r252, %r251, -1431655766;
	or.b32  	%r253, %r250, %r252;
	add.s64 	%rd31, %rd7, %rd29;
	st.global.u32 	[%rd31], %r253;
	ld.global.u32 	%r254, [%rd30+512];
	shr.u32 	%r255, %r254, 4;
	and.b32  	%r256, %r255, 252645135;
	shl.b32 	%r257, %r254, 4;
	and.b32  	%r258, %r257, -252645136;
	or.b32  	%r259, %r256, %r258;
	shr.u32 	%r260, %r259, 2;
	and.b32  	%r261, %r260, 858993459;
	shl.b32 	%r262, %r259, 2;
	and.b32  	%r263, %r262, -858993460;
	or.b32  	%r264, %r261, %r263;
	shr.u32 	%r265, %r264, 1;
	and.b32  	%r266, %r265, 1431655765;
	shl.b32 	%r267, %r264, 1;
	and.b32  	%r268, %r267, -1431655766;
	or.b32  	%r269, %r266, %r268;
	st.global.u32 	[%rd31+512], %r269;
	add.s32 	%r413, %r413, 2;
$L__BB1_14:
	and.b32  	%r270, %r38, 1;
	setp.eq.b32 	%p11, %r270, 1;
	not.pred 	%p12, %p11;
	@%p12 bra 	$L__BB1_38;
	shl.b32 	%r271, %r413, 7;
	add.s32 	%r272, %r271, %r6;
	mul.wide.s32 	%rd32, %r272, 4;
	add.s64 	%rd33, %rd6, %rd32;
	ld.global.u32 	%r273, [%rd33];
	shr.u32 	%r274, %r273, 4;
	and.b32  	%r275, %r274, 252645135;
	shl.b32 	%r276, %r273, 4;
	and.b32  	%r277, %r276, -252645136;
	or.b32  	%r278, %r275, %r277;
	shr.u32 	%r279, %r278, 2;
	and.b32  	%r280, %r279, 858993459;
	shl.b32 	%r281, %r278, 2;
	and.b32  	%r282, %r281, -858993460;
	or.b32  	%r283, %r280, %r282;
	shr.u32 	%r284, %r283, 1;
	and.b32  	%r285, %r284, 1431655765;
	shl.b32 	%r286, %r283, 1;
	and.b32  	%r287, %r286, -1431655766;
	or.b32  	%r288, %r285, %r287;
	add.s64 	%rd34, %rd7, %rd32;
	st.global.u32 	[%rd34], %r288;
	bra.uni 	$L__BB1_38;
$L__BB1_16:
	setp.lt.s32 	%p13, %r38, 1;
	@%p13 bra 	$L__BB1_38;
	and.b32  	%r14, %r38, 3;
	setp.lt.u32 	%p14, %r38, 4;
	mov.b32 	%r411, 0;
	@%p14 bra 	$L__BB1_28;
	and.b32  	%r411, %r38, 2147483644;
	mov.b32 	%r410, 0;
$L__BB1_19:
	.pragma "nounroll";
	shl.b32 	%r291, %r410, 7;
	add.s32 	%r21, %r291, %r6;
	setp.ge.s32 	%p15, %r21, %r4;
	@%p15 bra 	$L__BB1_21;
	mul.wide.s32 	%rd35, %r21, 4;
	add.s64 	%rd36, %rd6, %rd35;
	ld.global.u32 	%r292, [%rd36];
	shr.u32 	%r293, %r292, 4;
	and.b32  	%r294, %r293, 252645135;
	shl.b32 	%r295, %r292, 4;
	and.b32  	%r296, %r295, -252645136;
	or.b32  	%r297, %r294, %r296;
	shr.u32 	%r298, %r297, 2;
	and.b32  	%r299, %r298, 858993459;
	shl.b32 	%r300, %r297, 2;
	and.b32  	%r301, %r300, -858993460;
	or.b32  	%r302, %r299, %r301;
	shr.u32 	%r303, %r302, 1;
	and.b32  	%r304, %r303, 1431655765;
	shl.b32 	%r305, %r302, 1;
	and.b32  	%r306, %r305, -1431655766;
	or.b32  	%r307, %r304, %r306;
	add.s64 	%rd37, %rd7, %rd35;
	st.global.u32 	[%rd37], %r307;
$L__BB1_21:
	add.s32 	%r22, %r21, 128;
	setp.ge.s32 	%p16, %r22, %r4;
	@%p16 bra 	$L__BB1_23;
	mul.wide.s32 	%rd38, %r22, 4;
	add.s64 	%rd39, %rd6, %rd38;
	ld.global.u32 	%r308, [%rd39];
	shr.u32 	%r309, %r308, 4;
	and.b32  	%r310, %r309, 252645135;
	shl.b32 	%r311, %r308, 4;
	and.b32  	%r312, %r311, -252645136;
	or.b32  	%r313, %r310, %r312;
	shr.u32 	%r314, %r313, 2;
	and.b32  	%r315, %r314, 858993459;
	shl.b32 	%r316, %r313, 2;
	and.b32  	%r317, %r316, -858993460;
	or.b32  	%r318, %r315, %r317;
	shr.u32 	%r319, %r318, 1;
	and.b32  	%r320, %r319, 1431655765;
	shl.b32 	%r321, %r318, 1;
	and.b32  	%r322, %r321, -1431655766;
	or.b32  	%r323, %r320, %r322;
	add.s64 	%rd40, %rd7, %rd38;
	st.global.u32 	[%rd40], %r323;
$L__BB1_23:
	add.s32 	%r23, %r21, 256;
	setp.ge.s32 	%p17, %r23, %r4;
	@%p17 bra 	$L__BB1_25;
	mul.wide.s32 	%rd41, %r23, 4;
	add.s64 	%rd42, %rd6, %rd41;
	ld.global.u32 	%r324, [%rd42];
	shr.u32 	%r325, %r324, 4;
	and.b32  	%r326, %r325, 252645135;
	shl.b32 	%r327, %r324, 4;
	and.b32  	%r328, %r327, -252645136;
	or.b32  	%r329, %r326, %r328;
	shr.u32 	%r330, %r329, 2;
	and.b32  	%r331, %r330, 858993459;
	shl.b32 	%r332, %r329, 2;
	and.b32  	%r333, %r332, -858993460;
	or.b32  	%r334, %r331, %r333;
	shr.u32 	%r335, %r334, 1;
	and.b32  	%r336, %r335, 1431655765;
	shl.b32 	%r337, %r334, 1;
	and.b32  	%r338, %r337, -1431655766;
	or.b32  	%r339, %r336, %r338;
	add.s64 	%rd43, %rd7, %rd41;
	st.global.u32 	[%rd43], %r339;
$L__BB1_25:
	add.s32 	%r24, %r21, 384;
	setp.ge.s32 	%p18, %r24, %r4;
	@%p18 bra 	$L__BB1_27;
	mul.wide.s32 	%rd44, %r24, 4;
	add.s64 	%rd45, %rd6, %rd44;
	ld.global.u32 	%r340, [%rd45];
	shr.u32 	%r341, %r340, 4;
	and.b32  	%r342, %r341, 252645135;
	shl.b32 	%r343, %r340, 4;
	and.b32  	%r344, %r343, -252645136;
	or.b32  	%r345, %r342, %r344;
	shr.u32 	%r346, %r345, 2;
	and.b32  	%r347, %r346, 858993459;
	shl.b32 	%r348, %r345, 2;
	and.b32  	%r349, %r348, -858993460;
	or.b32  	%r350, %r347, %r349;
	shr.u32 	%r351, %r350, 1;
	and.b32  	%r352, %r351, 1431655765;
	shl.b32 	%r353, %r350, 1;
	and.b32  	%r354, %r353, -1431655766;
	or.b32  	%r355, %r352, %r354;
	add.s64 	%rd46, %rd7, %rd44;
	st.global.u32 	[%rd46], %r355;
$L__BB1_27:
	add.s32 	%r410, %r410, 4;
	setp.ne.s32 	%p19, %r410, %r411;
	@%p19 bra 	$L__BB1_19;
$L__BB1_28:
	setp.eq.s32 	%p20, %r14, 0;
	@%p20 bra 	$L__BB1_38;
	setp.eq.s32 	%p21, %r14, 1;
	@%p21 bra 	$L__BB1_35;
	shl.b32 	%r356, %r411, 7;
	add.s32 	%r27, %r356, %r6;
	setp.ge.s32 	%p22, %r27, %r4;
	@%p22 bra 	$L__BB1_32;
	mul.wide.s32 	%rd47, %r27, 4;
	add.s64 	%rd48, %rd6, %rd47;
	ld.global.u32 	%r357, [%rd48];
	shr.u32 	%r358, %r357, 4;
	and.b32  	%r359, %r358, 252645135;
	shl.b32 	%r360, %r357, 4;
	and.b32  	%r361, %r360, -252645136;
	or.b32  	%r362, %r359, %r361;
	shr.u32 	%r363, %r362, 2;
	and.b32  	%r364, %r363, 858993459;
	shl.b32 	%r365, %r362, 2;
	and.b32  	%r366, %r365, -858993460;
	or.b32  	%r367, %r364, %r366;
	shr.u32 	%r368, %r367, 1;
	and.b32  	%r369, %r368, 1431655765;
	shl.b32 	%r370, %r367, 1;
	and.b32  	%r371, %r370, -1431655766;
	or.b32  	%r372, %r369, %r371;
	add.s64 	%rd49, %rd7, %rd47;
	st.global.u32 	[%rd49], %r372;
$L__BB1_32:
	add.s32 	%r28, %r27, 128;
	setp.ge.s32 	%p23, %r28, %r4;
	@%p23 bra 	$L__BB1_34;
	mul.wide.s32 	%rd50, %r28, 4;
	add.s64 	%rd51, %rd6, %rd50;
	ld.global.u32 	%r373, [%rd51];
	shr.u32 	%r374, %r373, 4;
	and.b32  	%r375, %r374, 252645135;
	shl.b32 	%r376, %r373, 4;
	and.b32  	%r377, %r376, -252645136;
	or.b32  	%r378, %r375, %r377;
	shr.u32 	%r379, %r378, 2;
	and.b32  	%r380, %r379, 858993459;
	shl.b32 	%r381, %r378, 2;
	and.b32  	%r382, %r381, -858993460;
	or.b32  	%r383, %r380, %r382;
	shr.u32 	%r384, %r383, 1;
	and.b32  	%r385, %r384, 1431655765;
	shl.b32 	%r386, %r383, 1;
	and.b32  	%r387, %r386, -1431655766;
	or.b32  	%r388, %r385, %r387;
	add.s64 	%rd52, %rd7, %rd50;
	st.global.u32 	[%rd52], %r388;
$L__BB1_34:
	add.s32 	%r411, %r411, 2;
$L__BB1_35:
	and.b32  	%r389, %r38, 1;
	setp.eq.b32 	%p24, %r389, 1;
	not.pred 	%p25, %p24;
	@%p25 bra 	$L__BB1_38;
	shl.b32 	%r390, %r411, 7;
	add.s32 	%r31, %r390, %r6;
	setp.ge.s32 	%p26, %r31, %r4;
	@%p26 bra 	$L__BB1_38;
	mul.wide.s32 	%rd53, %r31, 4;
	add.s64 	%rd54, %rd6, %rd53;
	ld.global.u32 	%r391, [%rd54];
	shr.u32 	%r392, %r391, 4;
	and.b32  	%r393, %r392, 252645135;
	shl.b32 	%r394, %r391, 4;
	and.b32  	%r395, %r394, -252645136;
	or.b32  	%r396, %r393, %r395;
	shr.u32 	%r397, %r396, 2;
	and.b32  	%r398, %r397, 858993459;
	shl.b32 	%r399, %r396, 2;
	and.b32  	%r400, %r399, -858993460;
	or.b32  	%r401, %r398, %r400;
	shr.u32 	%r402, %r401, 1;
	and.b32  	%r403, %r402, 1431655765;
	shl.b32 	%r404, %r401, 1;
	and.b32  	%r405, %r404, -1431655766;
	or.b32  	%r406, %r403, %r405;
	add.s64 	%rd55, %rd7, %rd53;
	st.global.u32 	[%rd55], %r406;
$L__BB1_38:
	ret;

}
	// .globl	_ZN3cub18CUB_300001_SM_10006detail9transform16transform_kernelINS2_10policy_hubILb1EN4cuda3std3__45tupleIJN6thrust24THRUST_300001_SM_1000_NS6detail15normal_iteratorINSA_10device_ptrIjEEEEEEEE10policy1000El18bitreverse_functorSF_JPjEEEvT0_iT1_T2_DpNS2_10kernel_argIT3_EE
.visible .entry _ZN3cub18CUB_300001_SM_10006detail9transform16transform_kernelINS2_10policy_hubILb1EN4cuda3std3__45tupleIJN6thrust24THRUST_300001_SM_1000_NS6detail15normal_iteratorINSA_10device_ptrIjEEEEEEEE10policy1000El18bitreverse_functorSF_JPjEEEvT0_iT1_T2_DpNS2_10kernel_argIT3_EE(
	.param .u64 _ZN3cub18CUB_300001_SM_10006detail9transform16transform_kernelINS2_10policy_hubILb1EN4cuda3std3__45tupleIJN6thrust24THRUST_300001_SM_1000_NS6detail15normal_iteratorINSA_10device_ptrIjEEEEEEEE10policy1000El18bitreverse_functorSF_JPjEEEvT0_iT1_T2_DpNS2_10kernel_argIT3_EE_param_0,
	.param .u32 _ZN3cub18CUB_300001_SM_10006detail9transform16transform_kernelINS2_10policy_hubILb1EN4cuda3std3__45tupleIJN6thrust24THRUST_300001_SM_1000_NS6detail15normal_iteratorINSA_10device_ptrIjEEEEEEEE10policy1000El18bitreverse_functorSF_JPjEEEvT0_iT1_T2_DpNS2_10kernel_argIT3_EE_param_1,
	.param .align 1 .b8 _ZN3cub18CUB_300001_SM_10006detail9transform16transform_kernelINS2_10policy_hubILb1EN4cuda3std3__45tupleIJN6thrust24THRUST_300001_SM_1000_NS6detail15normal_iteratorINSA_10device_ptrIjEEEEEEEE10policy1000El18bitreverse_functorSF_JPjEEEvT0_iT1_T2_DpNS2_10kernel_argIT3_EE_param_2[1],
	.param .align 8 .b8 _ZN3cub18CUB_300001_SM_10006detail9transform16transform_kernelINS2_10policy_hubILb1EN4cuda3std3__45tupleIJN6thrust24THRUST_300001_SM_1000_NS6detail15normal_iteratorINSA_10device_ptrIjEEEEEEEE10policy1000El18bitreverse_functorSF_JPjEEEvT0_iT1_T2_DpNS2_10kernel_argIT3_EE_param_3[8],
	.param .align 8 .b8 _ZN3cub18CUB_300001_SM_10006detail9transform16transform_kernelINS2_10policy_hubILb1EN4cuda3std3__45tupleIJN6thrust24THRUST_300001_SM_1000_NS6detail15normal_iteratorINSA_10device_ptrIjEEEEEEEE10policy1000El18bitreverse_functorSF_JPjEEEvT0_iT1_T2_DpNS2_10kernel_argIT3_EE_param_4[16]
)
.maxntid 128
{
	.reg .pred 	%p<27>;
	.reg .b32 	%r<413>;
	.reg .b64 	%rd<64>;

	ld.param.u64 	%rd13, [_ZN3cub18CUB_300001_SM_10006detail9transform16transform_kernelINS2_10policy_hubILb1EN4cuda3std3__45tupleIJN6thrust24THRUST_300001_SM_1000_NS6detail15normal_iteratorINSA_10device_ptrIjEEEEEEEE10policy1000El18bitreverse_functorSF_JPjEEEvT0_iT1_T2_DpNS2_10kernel_argIT3_EE_param_0];
	ld.param.u64 	%rd14, [_ZN3cub18CUB_300001_SM_10006detail9transform16transform_kernelINS2_10policy_hubILb1EN4cuda3std3__45tupleIJN6thrust24THRUST_300001_SM_1000_NS6detail15normal_iteratorINSA_10device_ptrIjEEEEEEEE10policy1000El18bitreverse_functorSF_JPjEEEvT0_iT1_T2_DpNS2_10kernel_argIT3_EE_param_4];
	ld.param.u64 	%rd15, [_ZN3cub18CUB_300001_SM_10006detail9transform16transform_kernelINS2_10policy_hubILb1EN4cuda3std3__45tupleIJN6thrust24THRUST_300001_SM_1000_NS6detail15normal_iteratorINSA_10device_ptrIjEEEEEEEE10policy1000El18bitreverse_functorSF_JPjEEEvT0_iT1_T2_DpNS2_10kernel_argIT3_EE_param_3];
	ld.param.u32 	%r36, [_ZN3cub18CUB_300001_SM_10006detail9transform16transform_kernelINS2_10policy_hubILb1EN4cuda3std3__45tupleIJN6thrust24THRUST_300001_SM_1000_NS6detail15normal_iteratorINSA_10device_ptrIjEEEEEEEE10policy1000El18bitreverse_functorSF_JPjEEEvT0_iT1_T2_DpNS2_10kernel_argIT3_EE_param_1];
	cvta.to.global.u64 	%rd1, %rd15;
	cvta.to.global.u64 	%rd2, %rd14;
	shl.b32 	%r1, %r36, 7;
	mov.u32 	%r37, %ctaid.x;
	cvt.u64.u32 	%rd16, %r37;
	cvt.s64.s32 	%rd17, %r1;
	mul.lo.s64 	%rd3, %rd17, %rd16;
	sub.s64 	%rd18, %rd13, %rd3;
	min.s64 	%rd19, %rd18, %rd17;
	cvt.u32.u64 	%r2, %rd19;
	shl.b32 	%r3, %r2, 2;
	mov.u32 	%r4, %tid.x;
	shl.b32 	%r404, %r4, 7;
	setp.ge.s32 	%p1, %r404, %r3;
	@%p1 bra 	$L__BB2_3;
	shl.b64 	%rd20, %rd3, 2;
	add.s64 	%rd21, %rd2, %rd20;
	mul.wide.u32 	%rd22, %r4, 128;
	add.s64 	%rd62, %rd21, %rd22;
$L__BB2_2:
	.pragma "nounroll";
	// begin inline asm
	prefetch.global.L2 [%rd62];
	// end inline asm
	add.s32 	%r404, %r404, 16384;
	add.s64 	%rd62, %rd62, 16384;
	setp.lt.s32 	%p2, %r404, %r3;
	@%p2 bra 	$L__BB2_2;
$L__BB2_3:
	shl.b64 	%rd24, %rd3, 2;
	add.s64 	%rd7, %rd2, %rd24;
	add.s64 	%rd8, %rd1, %rd24;
	setp.eq.s32 	%p3, %r1, %r2;
	@%p3 bra 	$L__BB2_26;
	setp.lt.s32 	%p4, %r36, 1;
	@%p4 bra 	$L__BB2_38;
	and.b32  	%r8, %r36, 3;
	setp.lt.u32 	%p5, %r36, 4;
	mov.b32 	%r411, 0;
	@%p5 bra 	$L__BB2_16;
	and.b32  	%r411, %r36, 2147483644;
	mov.b32 	%r407, 0;
$L__BB2_7:
	.pragma "nounroll";
	shl.b32 	%r40, %r407, 7;
	add.s32 	%r19, %r40, %r4;
	setp.ge.s32 	%p6, %r19, %r2;
	@%p6 bra 	$L__BB2_9;
	mul.wide.s32 	%rd25, %r19, 4;
	add.s64 	%rd26, %rd7, %rd25;
	ld.global.u32 	%r41, [%rd26];
	shr.u32 	%r42, %r41, 4;
	and.b32  	%r43, %r42, 252645135;
	shl.b32 	%r44, %r41, 4;
	and.b32  	%r45, %r44, -252645136;
	or.b32  	%r46, %r43, %r45;
	shr.u32 	%r47, %r46, 2;
	and.b32  	%r48, %r47, 858993459;
	shl.b32 	%r49, %r46, 2;
	and.b32  	%r50, %r49, -858993460;
	or.b32  	%r51, %r48, %r50;
	shr.u32 	%r52, %r51, 1;
	and.b32  	%r53, %r52, 1431655765;
	shl.b32 	%r54, %r51, 1;
	and.b32  	%r55, %r54, -1431655766;
	or.b32  	%r56, %r53, %r55;
	add.s64 	%rd27, %rd8, %rd25;
	st.global.u32 	[%rd27], %r56;
$L__BB2_9:
	add.s32 	%r20, %r19, 128;
	setp.ge.s32 	%p7, %r20, %r2;
	@%p7 bra 	$L__BB2_11;
	mul.wide.s32 	%rd28, %r20, 4;
	add.s64 	%rd29, %rd7, %rd28;
	ld.global.u32 	%r57, [%rd29];
	shr.u32 	%r58, %r57, 4;
	and.b32  	%r59, %r58, 252645135;
	shl.b32 	%r60, %r57, 4;
	and.b32  	%r61, %r60, -252645136;
	or.b32  	%r62, %r59, %r61;
	shr.u32 	%r63, %r62, 2;
	and.b32  	%r64, %r63, 858993459;
	shl.b32 	%r65, %r62, 2;
	and.b32  	%r66, %r65, -858993460;
	or.b32  	%r67, %r64, %r66;
	shr.u32 	%r68, %r67, 1;
	and.b32  	%r69, %r68, 1431655765;
	shl.b32 	%r70, %r67, 1;
	and.b32  	%r71, %r70, -1431655766;
	or.b32  	%r72, %r69, %r71;
	add.s64 	%rd30, %rd8, %rd28;
	st.global.u32 	[%rd30], %r72;
$L__BB2_11:
	add.s32 	%r21, %r19, 256;
	setp.ge.s32 	%p8, %r21, %r2;
	@%p8 bra 	$L__BB2_13;
	mul.wide.s32 	%rd31, %r21, 4;
	add.s64 	%rd32, %rd7, %rd31;
	ld.global.u32 	%r73, [%rd32];
	shr.u32 	%r74, %r73, 4;
	and.b32  	%r75, %r74, 252645135;
	shl.b32 	%r76, %r73, 4;
	and.b32  	%r77, %r76, -252645136;
	or.b32  	%r78, %r75, %r77;
	shr.u32 	%r79, %r78, 2;
	and.b32  	%r80, %r79, 858993459;
	shl.b32 	%r81, %r78, 2;
	and.b32  	%r82, %r81, -858993460;
	or.b32  	%r83, %r80, %r82;
	shr.u32 	%r84, %r83, 1;
	and.b32  	%r85, %r84, 1431655765;
	shl.b32 	%r86, %r83, 1;
	and.b32  	%r87, %r86, -1431655766;
	or.b32  	%r88, %r85, %r87;
	add.s64 	%rd33, %rd8, %rd31;
	st.global.u32 	[%rd33], %r88;
$L__BB2_13:
	add.s32 	%r22, %r19, 384;
	setp.ge.s32 	%p9, %r22, %r2;
	@%p9 bra 	$L__BB2_15;
	mul.wide.s32 	%rd34, %r22, 4;
	add.s64 	%rd35, %rd7, %rd34;
	ld.global.u32 	%r89, [%rd35];
	shr.u32 	%r90, %r89, 4;
	and.b32  	%r91, %r90, 252645135;
	shl.b32 	%r92, %r89, 4;
	and.b32  	%r93, %r92, -252645136;
	or.b32  	%r94, %r91, %r93;
	shr.u32 	%r95, %r94, 2;
	and.b32  	%r96, %r95, 858993459;
	shl.b32 	%r97, %r94, 2;
	and.b32  	%r98, %r97, -858993460;
	or.b32  	%r99, %r96, %r98;
	shr.u32 	%r100, %r99, 1;
	and.b32  	%r101, %r100, 1431655765;
	shl.b32 	%r102, %r99, 1;
	and.b32  	%r103, %r102, -1431655766;
	or.b32  	%r104, %r101, %r103;
	add.s64 	%rd36, %rd8, %rd34;
	st.global.u32 	[%rd36], %r104;
$L__BB2_15:
	add.s32 	%r407, %r407, 4;
	setp.eq.s32 	%p10, %r407, %r411;
	@%p10 bra 	$L__BB2_16;
	bra.uni 	$L__BB2_7;
$L__BB2_16:
	setp.eq.s32 	%p11, %r8, 0;
	@%p11 bra 	$L__BB2_38;
	setp.eq.s32 	%p12, %r8, 1;
	@%p12 bra 	$L__BB2_23;
	shl.b32 	%r105, %r411, 7;
	add.s32 	%r31, %r105, %r4;
	setp.ge.s32 	%p13, %r31, %r2;
	@%p13 bra 	$L__BB2_20;
	mul.wide.s32 	%rd37, %r31, 4;
	add.s64 	%rd38, %rd7, %rd37;
	ld.global.u32 	%r106, [%rd38];
	shr.u32 	%r107, %r106, 4;
	and.b32  	%r108, %r107, 252645135;
	shl.b32 	%r109, %r106, 4;
	and.b32  	%r110, %r109, -252645136;
	or.b32  	%r111, %r108, %r110;
	shr.u32 	%r112, %r111, 2;
	and.b32  	%r113, %r112, 858993459;
	shl.b32 	%r114, %r111, 2;
	and.b32  	%r115, %r114, -858993460;
	or.b32  	%r116, %r113, %r115;
	shr.u32 	%r117, %r116, 1;
	and.b32  	%r118, %r117, 1431655765;
	shl.b32 	%r119, %r116, 1;
	and.b32  	%r120, %r119, -1431655766;
	or.b32  	%r121, %r118, %r120;
	add.s64 	%rd39, %rd8, %rd37;
	st.global.u32 	[%rd39], %r121;
$L__BB2_20:
	add.s32 	%r32, %r31, 128;
	setp.ge.s32 	%p14, %r32, %r2;
	@%p14 bra 	$L__BB2_22;
	mul.wide.s32 	%rd40, %r32, 4;
	add.s64 	%rd41, %rd7, %rd40;
	ld.global.u32 	%r122, [%rd41];
	shr.u32 	%r123, %r122, 4;
	and.b32  	%r124, %r123, 252645135;
	shl.b32 	%r125, %r122, 4;
	and.b32  	%r126, %r125, -252645136;
	or.b32  	%r127, %r124, %r126;
	shr.u32 	%r128, %r127, 2;
	and.b32  	%r129, %r128, 858993459;
	shl.b32 	%r130, %r127, 2;
	and.b32  	%r131, %r130, -858993460;
	or.b32  	%r132, %r129, %r131;
	shr.u32 	%r133, %r132, 1;
	and.b32  	%r134, %r133, 1431655765;
	shl.b32 	%r135, %r132, 1;
	and.b32  	%r136, %r135, -1431655766;
	or.b32  	%r137, %r134, %r136;
	add.s64 	%rd42, %rd8, %rd40;
	st.global.u32 	[%rd42], %r137;
$L__BB2_22:
	add.s32 	%r411, %r411, 2;
$L__BB2_23:
	and.b32  	%r138, %r36, 1;
	setp.eq.b32 	%p15, %r138, 1;
	not.pred 	%p16, %p15;
	@%p16 bra 	$L__BB2_38;
	shl.b32 	%r139, %r411, 7;
	add.s32 	%r35, %r139, %r4;
	setp.ge.s32 	%p17, %r35, %r2;
	@%p17 bra 	$L__BB2_38;
	mul.wide.s32 	%rd43, %r35, 4;
	add.s64 	%rd44, %rd7, %rd43;
	ld.global.u32 	%r140, [%rd44];
	shr.u32 	%r141, %r140, 4;
	and.b32  	%r142, %r141, 252645135;
	shl.b32 	%r143, %r140, 4;
	and.b32  	%r144, %r143, -252645136;
	or.b32  	%r145, %r142, %r144;
	shr.u32 	%r146, %r145, 2;
	and.b32  	%r147, %r146, 858993459;
	shl.b32 	%r148, %r145, 2;
	and.b32  	%r149, %r148, -858993460;
	or.b32  	%r150, %r147, %r149;
	shr.u32 	%r151, %r150, 1;
	and.b32  	%r152, %r151, 1431655765;
	shl.b32 	%r153, %r150, 1;
	and.b32  	%r154, %r153, -1431655766;
	or.b32  	%r155, %r152, %r154;
	add.s64 	%rd45, %rd8, %rd43;
	st.global.u32 	[%rd45], %r155;
	bra.uni 	$L__BB2_38;
$L__BB2_26:
	setp.lt.s32 	%p18, %r36, 1;
	@%p18 bra 	$L__BB2_38;
	and.b32  	%r10, %r36, 7;
	setp.lt.u32 	%p19, %r36, 8;
	mov.b32 	%r409, 0;
	@%p19 bra 	$L__BB2_30;
	and.b32  	%r409, %r36, 2147483640;
	neg.s32 	%r406, %r409;
	mul.wide.u32 	%rd46, %r4, 4;
	add.s64 	%rd63, %rd24, %rd46;
	add.s32 	%r405, %r4, 128;
$L__BB2_29:
	.pragma "nounroll";
	mul.wide.s32 	%rd47, %r405, 4;
	add.s64 	%rd48, %rd24, %rd47;
	add.s64 	%rd49, %rd2, %rd63;
	ld.global.u32 	%r157, [%rd49];
	shr.u32 	%r158, %r157, 4;
	and.b32  	%r159, %r158, 252645135;
	shl.b32 	%r160, %r157, 4;
	and.b32  	%r161, %r160, -252645136;
	or.b32  	%r162, %r159, %r161;
	shr.u32 	%r163, %r162, 2;
	and.b32  	%r164, %r163, 858993459;
	shl.b32 	%r165, %r162, 2;
	and.b32  	%r166, %r165, -858993460;
	or.b32  	%r167, %r164, %r166;
	shr.u32 	%r168, %r167, 1;
	and.b32  	%r169, %r168, 1431655765;
	shl.b32 	%r170, %r167, 1;
	and.b32  	%r171, %r170, -1431655766;
	or.b32  	%r172, %r169, %r171;
	add.s64 	%rd50, %rd1, %rd63;
	st.global.u32 	[%rd50], %r172;
	add.s64 	%rd51, %rd2, %rd48;
	ld.global.u32 	%r173, [%rd51];
	shr.u32 	%r174, %r173, 4;
	and.b32  	%r175, %r174, 252645135;
	shl.b32 	%r176, %r173, 4;
	and.b32  	%r177, %r176, -252645136;
	or.b32  	%r178, %r175, %r177;
	shr.u32 	%r179, %r178, 2;
	and.b32  	%r180, %r179, 858993459;
	shl.b32 	%r181, %r178, 2;
	and.b32  	%r182, %r181, -858993460;
	or.b32  	%r183, %r180, %r182;
	shr.u32 	%r184, %r183, 1;
	and.b32  	%r185, %r184, 1431655765;
	shl.b32 	%r186, %r183, 1;
	and.b32  	%r187, %r186, -1431655766;
	or.b32  	%r188, %r185, %r187;
	add.s64 	%rd52, %rd1, %rd48;
	st.global.u32 	[%rd52], %r188;
	ld.global.u32 	%r189, [%rd51+512];
	shr.u32 	%r190, %r189, 4;
	and.b32  	%r191, %r190, 252645135;
	shl.b32 	%r192, %r189, 4;
	and.b32  	%r193, %r192, -252645136;
	or.b32  	%r194, %r191, %r193;
	shr.u32 	%r195, %r194, 2;
	and.b32  	%r196, %r195, 858993459;
	shl.b32 	%r197, %r194, 2;
	and.b32  	%r198, %r197, -858993460;
	or.b32  	%r199, %r196, %r198;
	shr.u32 	%r200, %r199, 1;
	and.b32  	%r201, %r200, 1431655765;
	shl.b32 	%r202, %r199, 1;
	and.b32  	%r203, %r202, -1431655766;
	or.b32  	%r204, %r201, %r203;
	st.global.u32 	[%rd52+512], %r204;
	ld.global.u32 	%r205, [%rd51+1024];
	shr.u32 	%r206, %r205, 4;
	and.b32  	%r207, %r206, 252645135;
	shl.b32 	%r208, %r205, 4;
	and.b32  	%r209, %r208, -252645136;
	or.b32  	%r210, %r207, %r209;
	shr.u32 	%r211, %r210, 2;
	and.b32  	%r212, %r211, 858993459;
	shl.b32 	%r213, %r210, 2;
	and.b32  	%r214, %r213, -858993460;
	or.b32  	%r215, %r212, %r214;
	shr.u32 	%r216, %r215, 1;
	and.b32  	%r217, %r216, 1431655765;
	shl.b32 	%r218, %r215, 1;
	and.b32  	%r219, %r218, -1431655766;
	or.b32  	%r220, %r217, %r219;
	st.global.u32 	[%rd52+1024], %r220;
	ld.global.u32 	%r221, [%rd51+1536];
	shr.u32 	%r222, %r221, 4;
	and.b32  	%r223, %r222, 252645135;
	shl.b32 	%r224, %r221, 4;
	and.b32  	%r225, %r224, -252645136;
	or.b32  	%r226, %r223, %r225;
	shr.u32 	%r227, %r226, 2;
	and.b32  	%r228, %r227, 858993459;
	shl.b32 	%r229, %r226, 2;
	and.b32  	%r230, %r229, -858993460;
	or.b32  	%r231, %r228, %r230;
	shr.u32 	%r232, %r231, 1;
	and.b32  	%r233, %r232, 1431655765;
	shl.b32 	%r234, %r231, 1;
	and.b32  	%r235, %r234, -1431655766;
	or.b32  	%r236, %r233, %r235;
	st.global.u32 	[%rd52+1536], %r236;
	ld.global.u32 	%r237, [%rd51+2048];
	shr.u32 	%r238, %r237, 4;
	and.b32  	%r239, %r238, 252645135;
	shl.b32 	%r240, %r237, 4;
	and.b32  	%r241, %r240, -252645136;
	or.b32  	%r242, %r239, %r241;
	shr.u32 	%r243, %r242, 2;
	and.b32  	%r244, %r243, 858993459;
	shl.b32 	%r245, %r242, 2;
	and.b32  	%r246, %r245, -858993460;
	or.b32  	%r247, %r244, %r246;
	shr.u32 	%r248, %r247, 1;
	and.b32  	%r249, %r248, 1431655765;
	shl.b32 	%r250, %r247, 1;
	and.b32  	%r251, %r250, -1431655766;
	or.b32  	%r252, %r249, %r251;
	st.global.u32 	[%rd52+2048], %r252;
	ld.global.u32 	%r253, [%rd51+2560];
	shr.u32 	%r254, %r253, 4;
	and.b32  	%r255, %r254, 252645135;
	shl.b32 	%r256, %r253, 4;
	and.b32  	%r257, %r256, -252645136;
	or.b32  	%r258, %r255, %r257;
	shr.u32 	%r259, %r258, 2;
	and.b32  	%r260, %r259, 858993459;
	shl.b32 	%r261, %r258, 2;
	and.b32  	%r262, %r261, -858993460;
	or.b32  	%r263, %r260, %r262;
	shr.u32 	%r264, %r263, 1;
	and.b32  	%r265, %r264, 1431655765;
	shl.b32 	%r266, %r263, 1;
	and.b32  	%r267, %r266, -1431655766;
	or.b32  	%r268, %r265, %r267;
	st.global.u32 	[%rd52+2560], %r268;
	ld.global.u32 	%r269, [%rd51+3072];
	shr.u32 	%r270, %r269, 4;
	and.b32  	%r271, %r270, 252645135;
	shl.b32 	%r272, %r269, 4;
	and.b32  	%r273, %r272, -252645136;
	or.b32  	%r274, %r271, %r273;
	shr.u32 	%r275, %r274, 2;
	and.b32  	%r276, %r275, 858993459;
	shl.b32 	%r277, %r274, 2;
	and.b32  	%r278, %r277, -858993460;
	or.b32  	%r279, %r276, %r278;
	shr.u32 	%r280, %r279, 1;
	and.b32  	%r281, %r280, 1431655765;
	shl.b32 	%r282, %r279, 1;
	and.b32  	%r283, %r282, -1431655766;
	or.b32  	%r284, %r281, %r283;
	st.global.u32 	[%rd52+3072], %r284;
	add.s32 	%r406, %r406, 8;
	add.s64 	%rd63, %rd63, 4096;
	add.s32 	%r405, %r405, 1024;
	setp.eq.s32 	%p20, %r406, 0;
	@%p20 bra 	$L__BB2_30;
	bra.uni 	$L__BB2_29;
$L__BB2_30:
	setp.eq.s32 	%p21, %r10, 0;
	@%p21 bra 	$L__BB2_38;
	and.b32  	%r25, %r36, 3;
	setp.lt.u32 	%p22, %r10, 4;
	@%p22 bra 	$L__BB2_33;
	shl.b32 	%r285, %r409, 7;
	add.s32 	%r286, %r285, %r4;
	mul.wide.s32 	%rd53, %r286, 4;
	add.s64 	%rd54, %rd7, %rd53;
	ld.global.u32 	%r287, [%rd54];
	shr.u32 	%r288, %r287, 4;
	and.b32  	%r289, %r288, 252645135;
	shl.b32 	%r290, %r287, 4;
	and.b32  	%r291, %r290, -252645136;
	or.b32  	%r292, %r289, %r291;
	shr.u32 	%r293, %r292, 2;
	and.b32  	%r294, %r293, 858993459;
	shl.b32 	%r295, %r292, 2;
	and.b32  	%r296, %r295, -858993460;
	or.b32  	%r297, %r294, %r296;
	shr.u32 	%r298, %r297, 1;
	and.b32  	%r299, %r298, 1431655765;
	shl.b32 	%r300, %r297, 1;
	and.b32  	%r301, %r300, -1431655766;
	or.b32  	%r302, %r299, %r301;
	add.s64 	%rd55, %rd8, %rd53;
	st.global.u32 	[%rd55], %r302;
	ld.global.u32 	%r303, [%rd54+512];
	shr.u32 	%r304, %r303, 4;
	and.b32  	%r305, %r304, 252645135;
	shl.b32 	%r306, %r303, 4;
	and.b32  	%r307, %r306, -252645136;
	or.b32  	%r308, %r305, %r307;
	shr.u32 	%r309, %r308, 2;
	and.b32  	%r310, %r309, 858993459;
	shl.b32 	%r311, %r308, 2;
	and.b32  	%r312, %r311, -858993460;
	or.b32  	%r313, %r310, %r312;
	shr.u32 	%r314, %r313, 1;
	and.b32  	%r315, %r314, 1431655765;
	shl.b32 	%r316, %r313, 1;
	and.b32  	%r317, %r316, -1431655766;
	or.b32  	%r318, %r315, %r317;
	st.global.u32 	[%rd55+512], %r318;
	ld.global.u32 	%r319, [%rd54+1024];
	shr.u32 	%r320, %r319, 4;
	and.b32  	%r321, %r320, 252645135;
	shl.b32 	%r322, %r319, 4;
	and.b32  	%r323, %r322, -252645136;
	or.b32  	%r324, %r321, %r323;
	shr.u32 	%r325, %r324, 2;
	and.b32  	%r326, %r325, 858993459;
	shl.b32 	%r327, %r324, 2;
	and.b32  	%r328, %r327, -858993460;
	or.b32  	%r329, %r326, %r328;
	shr.u32 	%r330, %r329, 1;
	and.b32  	%r331, %r330, 1431655765;
	shl.b32 	%r332, %r329, 1;
	and.b32  	%r333, %r332, -1431655766;
	or.b32  	%r334, %r331, %r333;
	st.global.u32 	[%rd55+1024], %r334;
	ld.global.u32 	%r335, [%rd54+1536];
	shr.u32 	%r336, %r335, 4;
	and.b32  	%r337, %r336, 252645135;
	shl.b32 	%r338, %r335, 4;
	and.b32  	%r339, %r338, -252645136;
	or.b32  	%r340, %r337, %r339;
	shr.u32 	%r341, %r340, 2;
	and.b32  	%r342, %r341, 858993459;
	shl.b32 	%r343, %r340, 2;
	and.b32  	%r344, %r343, -858993460;
	or.b32  	%r345, %r342, %r344;
	shr.u32 	%r346, %r345, 1;
	and.b32  	%r347, %r346, 1431655765;
	shl.b32 	%r348, %r345, 1;
	and.b32  	%r349, %r348, -1431655766;
	or.b32  	%r350, %r347, %r349;
	st.global.u32 	[%rd55+1536], %r350;
	add.s32 	%r409, %r409, 4;
$L__BB2_33:
	setp.eq.s32 	%p23, %r25, 0;
	@%p23 bra 	$L__BB2_38;
	setp.eq.s32 	%p24, %r25, 1;
	@%p24 bra 	$L__BB2_36;
	shl.b32 	%r351, %r409, 7;
	add.s32 	%r352, %r351, %r4;
	mul.wide.s32 	%rd56, %r352, 4;
	add.s64 	%rd57, %rd7, %rd56;
	ld.global.u32 	%r353, [%rd57];
	shr.u32 	%r354, %r353, 4;
	and.b32  	%r355, %r354, 252645135;
	shl.b32 	%r356, %r353, 4;
	and.b32  	%r357, %r356, -252645136;
	or.b32  	%r358, %r355, %r357;
	shr.u32 	%r359, %r358, 2;
	and.b32  	%r360, %r359, 858993459;
	shl.b32 	%r361, %r358, 2;
	and.b32  	%r362, %r361, -858993460;
	or.b32  	%r363, %r360, %r362;
	shr.u32 	%r364, %r363, 1;
	and.b32  	%r365, %r364, 1431655765;
	shl.b32 	%r366, %r363, 1;
	and.b32  	%r367, %r366, -1431655766;
	or.b32  	%r368, %r365, %r367;
	add.s64 	%rd58, %rd8, %rd56;
	st.global.u32 	[%rd58], %r368;
	ld.global.u32 	%r369, [%rd57+512];
	shr.u32 	%r370, %r369, 4;
	and.b32  	%r371, %r370, 252645135;
	shl.b32 	%r372, %r369, 4;
	and.b32  	%r373, %r372, -252645136;
	or.b32  	%r374, %r371, %r373;
	shr.u32 	%r375, %r374, 2;
	and.b32  	%r376, %r375, 858993459;
	shl.b32 	%r377, %r374, 2;
	and.b32  	%r378, %r377, -858993460;
	or.b32  	%r379, %r376, %r378;
	shr.u32 	%r380, %r379, 1;
	and.b32  	%r381, %r380, 1431655765;
	shl.b32 	%r382, %r379, 1;
	and.b32  	%r383, %r382, -1431655766;
	or.b32  	%r384, %r381, %r383;
	st.global.u32 	[%rd58+512], %r384;
	add.s32 	%r409, %r409, 2;
$L__BB2_36:
	and.b32  	%r385, %r36, 1;
	setp.eq.b32 	%p25, %r385, 1;
	not.pred 	%p26, %p25;
	@%p26 bra 	$L__BB2_38;
	shl.b32 	%r386, %r409, 7;
	add.s32 	%r387, %r386, %r4;
	mul.wide.s32 	%rd59, %r387, 4;
	add.s64 	%rd60, %rd7, %rd59;
	ld.global.u32 	%r388, [%rd60];
	shr.u32 	%r389, %r388, 4;
	and.b32  	%r390, %r389, 252645135;
	shl.b32 	%r391, %r388, 4;
	and.b32  	%r392, %r391, -252645136;
	or.b32  	%r393, %r390, %r392;
	shr.u32 	%r394, %r393, 2;
	and.b32  	%r395, %r394, 858993459;
	shl.b32 	%r396, %r393, 2;
	and.b32  	%r397, %r396, -858993460;
	or.b32  	%r398, %r395, %r397;
	shr.u32 	%r399, %r398, 1;
	and.b32  	%r400, %r399, 1431655765;
	shl.b32 	%r401, %r398, 1;
	and.b32  	%r402, %r401, -1431655766;
	or.b32  	%r403, %r400, %r402;
	add.s64 	%rd61, %rd8, %rd59;
	st.global.u32 	[%rd61], %r403;
$L__BB2_38:
	ret;

}


// ===== COMPILED SASS (sm_100) =====

	.target	sm_100

	.elftype	@"ET_EXEC"


//--------------------- .note.nv.tkinfo           --------------------------
	.section	.note.nv.tkinfo,"",@"SHT_NOTE"
	.sectionflags	@"SHF_NOTE_NV_TKINFO"
	.tkinfo
        /*0018*/ 	.word	0x00000002
        /*0030*/ 	.string	""
        /*0030*/ 	.string	"ptxas"
        /*0030*/ 	.string	"Cuda compilation tools, release 13.0, V13.0.88"
        /*0030*/ 	.string	"Build cuda_13.0.r13.0/compiler.36424714_0"
        /*0030*/ 	.string	"-arch sm_100 -m 64 "



//--------------------- .note.nv.cuinfo           --------------------------
	.section	.note.nv.cuinfo,"",@"SHT_NOTE"
	.sectionflags	@"SHF_NOTE_NV_CUINFO"
        /*0018*/ 	.short	0x0002
        /*001a*/ 	.short	0x0064
        /*001c*/ 	.short	0x0082
	.zero		2


//--------------------- .nv.info                  --------------------------
	.section	.nv.info,"",@"SHT_CUDA_INFO"
	.align	4


	//----- nvinfo : EIATTR_REGCOUNT
	.align		4
        /*0000*/ 	.byte	0x04, 0x2f
        /*0002*/ 	.short	(.L_44 - .L_43)
	.align		4
.L_43:
        /*0004*/ 	.word	index@(_ZN3cub18CUB_300001_SM_10006detail11EmptyKernelIvEEvv)
        /*0008*/ 	.word	0x00000004


	//----- nvinfo : EIATTR_FRAME_SIZE
	.align		4
.L_44:
        /*000c*/ 	.byte	0x04, 0x11
        /*000e*/ 	.short	(.L_46 - .L_45)
	.align		4
.L_45:
        /*0010*/ 	.word	index@(_ZN3cub18CUB_300001_SM_10006detail11EmptyKernelIvEEvv)
        /*0014*/ 	.word	0x00000000


	//----- nvinfo : EIATTR_REGCOUNT
	.align		4
.L_46:
        /*0018*/ 	.byte	0x04, 0x2f
        /*001a*/ 	.short	(.L_48 - .L_47)
	.align		4
.L_47:
        /*001c*/ 	.word	index@(_ZN3cub18CUB_300001_SM_10006detail9transform16transform_kernelINS2_10policy_hubILb1EN4cuda3std3__45tupleIJN6thrust24THRUST_300001_SM_1000_NS6detail15normal_iteratorINSA_10device_ptrIjEEEEEEEE10policy1000Ei18bitreverse_functorSF_JPjEEEvT0_iT1_T2_DpNS2_10kernel_argIT3_EE)
        /*0020*/ 	.word	0x0000001a


	//----- nvinfo : EIATTR_FRAME_SIZE
	.align		4
.L_48:
        /*0024*/ 	.byte	0x04, 0x11
        /*0026*/ 	.short	(.L_50 - .L_49)
	.align		4
.L_49:
        /*0028*/ 	.word	index@(_ZN3cub18CUB_300001_SM_10006detail9transform16transform_kernelINS2_10policy_hubILb1EN4cuda3std3__45tupleIJN6thrust24THRUST_300001_SM_1000_NS6detail15normal_iteratorINSA_10device_ptrIjEEEEEEEE10policy1000Ei18bitreverse_functorSF_JPjEEEvT0_iT1_T2_DpNS2_10kernel_argIT3_EE)
        /*002c*/ 	.word	0x00000000


	//----- nvinfo : EIATTR_REGCOUNT
	.align		4
.L_50:
        /*0030*/ 	.byte	0x04, 0x2f
        /*0032*/ 	.short	(.L_52 - .L_51)
	.align		4
.L_51:
        /*0034*/ 	.word	index@(_ZN3cub18CUB_300001_SM_10006detail9transform16transform_kernelINS2_10policy_hubILb1EN4cuda3std3__45tupleIJN6thrust24THRUST_300001_SM_1000_NS6detail15normal_iteratorINSA_10device_ptrIjEEEEEEEE10policy1000El18bitreverse_functorSF_JPjEEEvT0_iT1_T2_DpNS2_10kernel_argIT3_EE)
        /*0038*/ 	.word	0x0000001a


	//----- nvinfo : EIATTR_FRAME_SIZE
	.align		4
.L_52:
        /*003c*/ 	.byte	0x04, 0x11
        /*003e*/ 	.short	(.L_54 - .L_53)
	.align		4
.L_53:
        /*0040*/ 	.word	index@(_ZN3cub18CUB_300001_SM_10006detail9transform16transform_kernelINS2_10policy_hubILb1EN4cuda3std3__45tupleIJN6thrust24THRUST_300001_SM_1000_NS6detail15normal_iteratorINSA_10device_ptrIjEEEEEEEE10policy1000El18bitreverse_functorSF_JPjEEEvT0_iT1_T2_DpNS2_10kernel_argIT3_EE)
        /*0044*/ 	.word	0x00000000


	//----- nvinfo : EIATTR_MIN_STACK_SIZE
	.align		4
.L_54:
        /*0048*/ 	.byte	0x04, 0x12
        /*004a*/ 	.short	(.L_56 - .L_55)
	.align		4
.L_55:
        /*004c*/ 	.word	index@(_ZN3cub18CUB_300001_SM_10006detail9transform16transform_kernelINS2_10policy_hubILb1EN4cuda3std3__45tupleIJN6thrust24THRUST_300001_SM_1000_NS6detail15normal_iteratorINSA_10device_ptrIjEEEEEEEE10policy1000El18bitreverse_functorSF_JPjEEEvT0_iT1_T2_DpNS2_10kernel_argIT3_EE)
        /*0050*/ 	.word	0x00000000


	//----- nvinfo : EIATTR_MIN_STACK_SIZE
	.align		4
.L_56:
        /*0054*/ 	.byte	0x04, 0x12
        /*0056*/ 	.short	(.L_58 - .L_57)
	.align		4
.L_57:
        /*0058*/ 	.word	index@(_ZN3cub18CUB_300001_SM_10006detail9transform16transform_kernelINS2_10policy_hubILb1EN4cuda3std3__45tupleIJN6thrust24THRUST_300001_SM_1000_NS6detail15normal_iteratorINSA_10device_ptrIjEEEEEEEE10policy1000Ei18bitreverse_functorSF_JPjEEEvT0_iT1_T2_DpNS2_10kernel_argIT3_EE)
        /*005c*/ 	.word	0x00000000


	//----- nvinfo : EIATTR_MIN_STACK_SIZE
	.align		4
.L_58:
        /*0060*/ 	.byte	0x04, 0x12
        /*0062*/ 	.short	(.L_60 - .L_59)
	.align		4
.L_59:
        /*0064*/ 	.word	index@(_ZN3cub18CUB_300001_SM_10006detail11EmptyKernelIvEEvv)
        /*0068*/ 	.word	0x00000000
.L_60:


//--------------------- .nv.compat                --------------------------
	.section	.nv.compat,"",@"SHT_CUDA_COMPAT_INFO"
	.align	4
        /*0000*/ 	.byte	0x02, 0x09, 0x00, 0x00, 0x02, 0x02, 0x01, 0x00, 0x02, 0x05, 0x05, 0x00, 0x03, 0x07, 0x01, 0x01
        /*0010*/ 	.byte	0x02, 0x03, 0x00, 0x00, 0x02, 0x06, 0x01, 0x00, 0x04, 0x0b, 0x08, 0x00, 0x09, 0x00, 0x00, 0x00
        /*0020*/ 	.byte	0x00, 0x00, 0x00, 0x00


//--------------------- .nv.info._ZN3cub18CUB_300001_SM_10006detail9transform16transform_kernelINS2_10policy_hubILb1EN4cuda3std3__45tupleIJN6thrust24THRUST_300001_SM_1000_NS6detail15normal_iteratorINSA_10device_ptrIjEEEEEEEE10policy1000El18bitreverse_functorSF_JPjEEEvT0_iT1_T2_DpNS2_10kernel_argIT3_EE --------------------------
	.section	.nv.info._ZN3cub18CUB_300001_SM_10006detail9transform16transform_kernelINS2_10policy_hubILb1EN4cuda3std3__45tupleIJN6thrust24THRUST_300001_SM_1000_NS6detail15normal_iteratorINSA_10device_ptrIjEEEEEEEE10policy1000El18bitreverse_functorSF_JPjEEEvT0_iT1_T2_DpNS2_10kernel_argIT3_EE,"",@"SHT_CUDA_INFO"
	.sectionflags	@""
	.align	4


	//----- nvinfo : EIATTR_CUDA_API_VERSION
	.align		4
        /*0000*/ 	.byte	0x04, 0x37
        /*0002*/ 	.short	(.L_62 - .L_61)
.L_61:
        /*0004*/ 	.word	0x00000082


	//----- nvinfo : EIATTR_KPARAM_INFO
	.align		4
.L_62:
        /*0008*/ 	.byte	0x04, 0x17
        /*000a*/ 	.short	(.L_64 - .L_63)
.L_63:
        /*000c*/ 	.word	0x00000000
        /*0010*/ 	.short	0x0004
        /*0012*/ 	.short	0x0018
        /*0014*/ 	.byte	0x00, 0xf0, 0x41, 0x00


	//----- nvinfo : EIATTR_KPARAM_INFO
	.align		4
.L_64:
        /*0018*/ 	.byte	0x04, 0x17
        /*001a*/ 	.short	(.L_66 - .L_65)
.L_65:
        /*001c*/ 	.word	0x00000000
        /*0020*/ 	.short	0x0003
        /*0022*/ 	.short	0x0010
        /*0024*/ 	.byte	0x00, 0xf0, 0x21, 0x00


	//----- nvinfo : EIATTR_KPARAM_INFO
	.align		4
.L_66:
        /*0028*/ 	.byte	0x04, 0x17
        /*002a*/ 	.short	(.L_68 - .L_67)
.L_67:
        /*002c*/ 	.word	0x00000000
        /*0030*/ 	.short	0x0002
        /*0032*/ 	.short	0x000c
        /*0034*/ 	.byte	0x00, 0xf0, 0x05, 0x00


	//----- nvinfo : EIATTR_KPARAM_INFO
	.align		4
.L_68:
        /*0038*/ 	.byte	0x04, 0x17
        /*003a*/ 	.short	(.L_70 - .L_69)
.L_69:
        /*003c*/ 	.word	0x00000000
        /*0040*/ 	.short	0x0001
        /*0042*/ 	.short	0x0008
        /*0044*/ 	.byte	0x00, 0xf0, 0x11, 0x00


	//----- nvinfo : EIATTR_KPARAM_INFO
	.align		4
.L_70:
        /*0048*/ 	.byte	0x04, 0x17
        /*004a*/ 	.short	(.L_72 - .L_71)
.L_71:
        /*004c*/ 	.word	0x00000000
        /*0050*/ 	.short	0x0000
        /*0052*/ 	.short	0x0000
        /*0054*/ 	.byte	0x00, 0xf0, 0x21, 0x00


	//----- nvinfo : EIATTR_SPARSE_MMA_MASK
	.align		4
.L_72:
        /*0058*/ 	.byte	0x03, 0x50
        /*005a*/ 	.short	0x0000


	//----- nvinfo : EIATTR_MAXREG_COUNT
	.align		4
        /*005c*/ 	.byte	0x03, 0x1b
        /*005e*/ 	.short	0x00ff


	//----- nvinfo : EIATTR_MERCURY_ISA_VERSION
	.align		4
        /*0060*/ 	.byte	0x03, 0x5f
        /*0062*/ 	.short	0x0101


	//----- nvinfo : EIATTR_VRC_CTA_INIT_COUNT
	.align		4
        /*0064*/ 	.byte	0x02, 0x4a
	.zero		1
	.zero		1


	//----- nvinfo : EIATTR_EXIT_INSTR_OFFSETS
	.align		4
        /*0068*/ 	.byte	0x04, 0x1c
        /*006a*/ 	.short	(.L_74 - .L_73)


	//   ....[0]....
.L_73:
        /*006c*/ 	.word	0x000002a0


	//   ....[1]....
        /*0070*/ 	.word	0x00000c90


	//   ....[2]....
        /*0074*/ 	.word	0x00000f40


	//   ....[3]....
        /*0078*/ 	.word	0x00000f70


	//   ....[4]....
        /*007c*/ 	.word	0x00001080


	//   ....[5]....
        /*0080*/ 	.word	0x000010a0


	//   ....[6]....
        /*0084*/ 	.word	0x00001940


	//   ....[7]....
        /*0088*/ 	.word	0x00001d50


	//   ....[8]....
        /*008c*/ 	.word	0x00001fa0


	//   ....[9]....
        /*0090*/ 	.word	0x000020c0


	//----- nvinfo : EIATTR_MAX_THREADS
	.align		4
.L_74:
        /*0094*/ 	.byte	0x04, 0x05
        /*0096*/ 	.short	(.L_76 - .L_75)
.L_75:
        /*0098*/ 	.word	0x00000080
        /*009c*/ 	.word	0x00000001
        /*00a0*/ 	.word	0x00000001


	//----- nvinfo : EIATTR_CRS_STACK_SIZE
	.align		4
.L_76:
        /*00a4*/ 	.byte	0x04, 0x1e
        /*00a6*/ 	.short	(.L_78 - .L_77)
.L_77:
        /*00a8*/ 	.word	0x00000000


	//----- nvinfo : EIATTR_CBANK_PARAM_SIZE
	.align		4
.L_78:
        /*00ac*/ 	.byte	0x03, 0x19
        /*00ae*/ 	.short	0x0028


	//----- nvinfo : EIATTR_PARAM_CBANK
	.align		4
        /*00b0*/ 	.byte	0x04, 0x0a
        /*00b2*/ 	.short	(.L_80 - .L_79)
	.align		4
.L_79:
        /*00b4*/ 	.word	index@(.nv.constant0._ZN3cub18CUB_300001_SM_10006detail9transform16transform_kernelINS2_10policy_hubILb1EN4cuda3std3__45tupleIJN6thrust24THRUST_300001_SM_1000_NS6detail15normal_iteratorINSA_10device_ptrIjEEEEEEEE10policy1000El18bitreverse_functorSF_JPjEEEvT0_iT1_T2_DpNS2_10kernel_argIT3_EE)
        /*00b8*/ 	.short	0x0380
        /*00ba*/ 	.short	0x0028


	//----- nvinfo : EIATTR_SW_WAR
	.align		4
.L_80:
        /*00bc*/ 	.byte	0x04, 0x36
        /*00be*/ 	.short	(.L_82 - .L_81)
.L_81:
        /*00c0*/ 	.word	0x00000008
.L_82:


//--------------------- .nv.info._ZN3cub18CUB_300001_SM_10006detail9transform16transform_kernelINS2_10policy_hubILb1EN4cuda3std3__45tupleIJN6thrust24THRUST_300001_SM_1000_NS6detail15normal_iteratorINSA_10device_ptrIjEEEEEEEE10policy1000Ei18bitreverse_functorSF_JPjEEEvT0_iT1_T2_DpNS2_10kernel_argIT3_EE --------------------------
	.section	.nv.info._ZN3cub18CUB_300001_SM_10006detail9transform16transform_kernelINS2_10policy_hubILb1EN4cuda3std3__45tupleIJN6thrust24THRUST_300001_SM_1000_NS6detail15normal_iteratorINSA_10device_ptrIjEEEEEEEE10policy1000Ei18bitreverse_functorSF_JPjEEEvT0_iT1_T2_DpNS2_10kernel_argIT3_EE,"",@"SHT_CUDA_INFO"
	.sectionflags	@""
	.align	4


	//----- nvinfo : EIATTR_CUDA_API_VERSION
	.align		4
        /*0000*/ 	.byte	0x04, 0x37
        /*0002*/ 	.short	(.L_84 - .L_83)
.L_83:
        /*0004*/ 	.word	0x00000082


	//----- nvinfo : EIATTR_KPARAM_INFO
	.align		4
.L_84:
        /*0008*/ 	.byte	0x04, 0x17
        /*000a*/ 	.short	(.L_86 - .L_85)
.L_85:
        /*000c*/ 	.word	0x00000000
        /*0010*/ 	.short	0x0004
        /*0012*/ 	.short	0x0018
        /*0014*/ 	.byte	0x00, 0xf0, 0x41, 0x00


	//----- nvinfo : EIATTR_KPARAM_INFO
	.align		4
.L_86:
        /*0018*/ 	.byte	0x04, 0x17
        /*001a*/ 	.short	(.L_88 - .L_87)
.L_87:
        /*001c*/ 	.word	0x00000000
        /*0020*/ 	.short	0x0003
        /*0022*/ 	.short	0x0010
        /*0024*/ 	.byte	0x00, 0xf0, 0x21, 0x00


	//----- nvinfo : EIATTR_KPARAM_INFO
	.align		4
.L_88:
        /*0028*/ 	.byte	0x04, 0x17
        /*002a*/ 	.short	(.L_90 - .L_89)
.L_89:
        /*002c*/ 	.word	0x00000000
        /*0030*/ 	.short	0x0002
        /*0032*/ 	.short	0x0008
        /*0034*/ 	.byte	0x00, 0xf0, 0x05, 0x00


	//----- nvinfo : EIATTR_KPARAM_INFO
	.align		4
.L_90:
        /*0038*/ 	.byte	0x04, 0x17
        /*003a*/ 	.short	(.L_92 - .L_91)
.L_91:
        /*003c*/ 	.word	0x00000000
        /*0040*/ 	.short	0x0001
        /*0042*/ 	.short	0x0004
        /*0044*/ 	.byte	0x00, 0xf0, 0x11, 0x00


	//----- nvinfo : EIATTR_KPARAM_INFO
	.align		4
.L_92:
        /*0048*/ 	.byte	0x04, 0x17
        /*004a*/ 	.short	(.L_94 - .L_93)
.L_93:
        /*004c*/ 	.word	0x00000000
        /*0050*/ 	.short	0x0000
        /*0052*/ 	.short	0x0000
        /*0054*/ 	.byte	0x00, 0xf0, 0x11, 0x00


	//----- nvinfo : EIATTR_SPARSE_MMA_MASK
	.align		4
.L_94:
        /*0058*/ 	.byte	0x03, 0x50
        /*005a*/ 	.short	0x0000


	//----- nvinfo : EIATTR_MAXREG_COUNT
	.align		4
        /*005c*/ 	.byte	0x03, 0x1b
        /*005e*/ 	.short	0x00ff


	//----- nvinfo : EIATTR_MERCURY_ISA_VERSION
	.align		4
        /*0060*/ 	.byte	0x03, 0x5f
        /*0062*/ 	.short	0x0101


	//----- nvinfo : EIATTR_VRC_CTA_INIT_COUNT
	.align		4
        /*0064*/ 	.byte	0x02, 0x4a
	.zero		1
	.zero		1


	//----- nvinfo : EIATTR_EXIT_INSTR_OFFSETS
	.align		4
        /*0068*/ 	.byte	0x04, 0x1c
        /*006a*/ 	.short	(.L_96 - .L_95)


	//   ....[0]....
.L_95:
        /*006c*/ 	.word	0x00000210


	//   ....[1]....
        /*0070*/ 	.word	0x00000ac0


	//   ....[2]....
        /*0074*/ 	.word	0x00000ee0


	//   ....[3]....
        /*0078*/ 	.word	0x00001130


	//   ....[4]....
        /*007c*/ 	.word	0x00001250


	//   ....[5]....
        /*0080*/ 	.word	0x00001270


	//   ....[6]....
        /*0084*/ 	.word	0x000017d0


	//   ....[7]....
        /*0088*/ 	.word	0x00001a80


	//   ....[8]....
        /*008c*/ 	.word	0x00001ab0


	//   ....[9]....
        /*0090*/ 	.word	0x00001bc0


	//----- nvinfo : EIATTR_MAX_THREADS
	.align		4
.L_96:
        /*0094*/ 	.byte	0x04, 0x05
        /*0096*/ 	.short	(.L_98 - .L_97)
.L_97:
        /*0098*/ 	.word	0x00000080
        /*009c*/ 	.word	0x00000001
        /*00a0*/ 	.word	0x00000001


	//----- nvinfo : EIATTR_CRS_STACK_SIZE
	.align		4
.L_98:
        /*00a4*/ 	.byte	0x04, 0x1e
        /*00a6*/ 	.short	(.L_100 - .L_99)
.L_99:
        /*00a8*/ 	.word	0x00000000


	//----- nvinfo : EIATTR_CBANK_PARAM_SIZE
	.align		4
.L_100:
        /*00ac*/ 	.byte	0x03, 0x19
        /*00ae*/ 	.short	0x0028


	//----- nvinfo : EIATTR_PARAM_CBANK
	.align		4
        /*00b0*/ 	.byte	0x04, 0x0a
        /*00b2*/ 	.short	(.L_102 - .L_101)
	.align		4
.L_101:
        /*00b4*/ 	.word	index@(.nv.constant0._ZN3cub18CUB_300001_SM_10006detail9transform16transform_kernelINS2_10policy_hubILb1EN4cuda3std3__45tupleIJN6thrust24THRUST_300001_SM_1000_NS6detail15normal_iteratorINSA_10device_ptrIjEEEEEEEE10policy1000Ei18bitreverse_functorSF_JPjEEEvT0_iT1_T2_DpNS2_10kernel_argIT3_EE)
        /*00b8*/ 	.short	0x0380
        /*00ba*/ 	.short	0x0028


	//----- nvinfo : EIATTR_SW_WAR
	.align		4
.L_102:
        /*00bc*/ 	.byte	0x04, 0x36
        /*00be*/ 	.short	(.L_104 - .L_103)
.L_103:
        /*00c0*/ 	.word	0x00000008
.L_104:


//--------------------- .nv.info._ZN3cub18CUB_300001_SM_10006detail11EmptyKernelIvEEvv --------------------------
	.section	.nv.info._ZN3cub18CUB_300001_SM_10006detail11EmptyKernelIvEEvv,"",@"SHT_CUDA_INFO"
	.sectionflags	@""
	.align	4


	//----- nvinfo : EIATTR_CUDA_API_VERSION
	.align		4
        /*0000*/ 	.byte	0x04, 0x37
        /*0002*/ 	.short	(.L_106 - .L_105)
.L_105:
        /*0004*/ 	.word	0x00000082


	//----- nvinfo : EIATTR_SPARSE_MMA_MASK
	.align		4
.L_106:
        /*0008*/ 	.byte	0x03, 0x50
        /*000a*/ 	.short	0x0000


	//----- nvinfo : EIATTR_MAXREG_COUNT
	.align		4
        /*000c*/ 	.byte	0x03, 0x1b
        /*000e*/ 	.short	0x00ff


	//----- nvinfo : EIATTR_MERCURY_ISA_VERSION
	.align		4
        /*0010*/ 	.byte	0x03, 0x5f
        /*0012*/ 	.short	0x0101


	//----- nvinfo : EIATTR_VRC_CTA_INIT_COUNT
	.align		4
        /*0014*/ 	.byte	0x02, 0x4a
	.zero		1
	.zero		1


	//----- nvinfo : EIATTR_EXIT_INSTR_OFFSETS
	.align		4
        /*0018*/ 	.byte	0x04, 0x1c
        /*001a*/ 	.short	(.L_108 - .L_107)


	//   ....[0]....
.L_107:
        /*001c*/ 	.word	0x00000010


	//----- nvinfo : EIATTR_SW_WAR
	.align		4
.L_108:
        /*0020*/ 	.byte	0x04, 0x36
        /*0022*/ 	.short	(.L_110 - .L_109)
.L_109:
        /*0024*/ 	.word	0x00000008
.L_110:


//--------------------- .nv.callgraph             --------------------------
	.section	.nv.callgraph,"",@"SHT_CUDA_CALLGRAPH"
	.align	4
	.sectionentsize	8
	.align		4
        /*0000*/ 	.word	0x00000000
	.align		4
        /*0004*/ 	.word	0xffffffff
	.align		4
        /*0008*/ 	.word	0x00000000
	.align		4
        /*000c*/ 	.word	0xfffffffe
	.align		4
        /*0010*/ 	.word	0x00000000
	.align		4
        /*0014*/ 	.word	0xfffffffd
	.align		4
        /*0018*/ 	.word	0x00000000
	.align		4
        /*001c*/ 	.word	0xfffffffc


//--------------------- .nv.constant4             --------------------------
	.section	.nv.constant4,"a",@progbits
	.align	8
	.align		8
.nv.constant4:
        /*0000*/ 	.dword	_ZN34_INTERNAL_01e7656c_4_k_cu_2703ef8e4cuda3std3__45__cpo5beginE
	.align		8
        /*0008*/ 	.dword	_ZN34_INTERNAL_01e7656c_4_k_cu_2703ef8e4cuda3std3__45__cpo3endE
	.align		8
        /*0010*/ 	.dword	_ZN34_INTERNAL_01e7656c_4_k_cu_2703ef8e4cuda3std3__45__cpo6cbeginE
	.align		8
        /*0018*/ 	.dword	_ZN34_INTERNAL_01e7656c_4_k_cu_2703ef8e4cuda3std3__45__cpo4cendE
	.align		8
        /*0020*/ 	.dword	_ZN34_INTERNAL_01e7656c_4_k_cu_2703ef8e4cuda3std3__45__cpo6rbeginE
	.align		8
        /*0028*/ 	.dword	_ZN34_INTERNAL_01e7656c_4_k_cu_2703ef8e4cuda3std3__45__cpo4rendE
	.align		8
        /*0030*/ 	.dword	_ZN34_INTERNAL_01e7656c_4_k_cu_2703ef8e4cuda3std3__45__cpo7crbeginE
	.align		8
        /*0038*/ 	.dword	_ZN34_INTERNAL_01e7656c_4_k_cu_2703ef8e4cuda3std3__45__cpo5crendE
	.align		8
        /*0040*/ 	.dword	_ZN34_INTERNAL_01e7656c_4_k_cu_2703ef8e4cuda3std3__436_GLOBAL__N__01e7656c_4_k_cu_2703ef8e6ignoreE
	.align		8
        /*0048*/ 	.dword	_ZN34_INTERNAL_01e7656c_4_k_cu_2703ef8e4cuda3std3__419piecewise_constructE
	.align		8
        /*0050*/ 	.dword	_ZN34_INTERNAL_01e7656c_4_k_cu_2703ef8e4cuda3std3__48in_placeE
	.align		8
        /*0058*/ 	.dword	_ZN34_INTERNAL_01e7656c_4_k_cu_2703ef8e4cuda3std3__420unreachable_sentinelE
	.align		8
        /*0060*/ 	.dword	_ZN34_INTERNAL_01e7656c_4_k_cu_2703ef8e4cuda3std3__47nulloptE
	.align		8
        /*0068*/ 	.dword	_ZN34_INTERNAL_01e7656c_4_k_cu_2703ef8e4cuda3std3__48unexpectE
	.align		8
        /*0070*/ 	.dword	_ZN34_INTERNAL_01e7656c_4_k_cu_2703ef8e4cuda3std6ranges3__45__cpo4swapE
	.align		8
        /*0078*/ 	.dword	_ZN34_INTERNAL_01e7656c_4_k_cu_2703ef8e4cuda3std6ranges3__45__cpo9iter_moveE
	.align		8
        /*0080*/ 	.dword	_ZN34_INTERNAL_01e7656c_4_k_cu_2703ef8e4cuda3std6ranges3__45__cpo5beginE
	.align		8
        /*0088*/ 	.dword	_ZN34_INTERNAL_01e7656c_4_k_cu_2703ef8e4cuda3std6ranges3__45__cpo3endE
	.align		8
        /*0090*/ 	.dword	_ZN34_INTERNAL_01e7656c_4_k_cu_2703ef8e4cuda3std6ranges3__45__cpo6cbeginE
	.align		8
        /*0098*/ 	.dword	_ZN34_INTERNAL_01e7656c_4_k_cu_2703ef8e4cuda3std6ranges3__45__cpo4cendE
	.align		8
        /*00a0*/ 	.dword	_ZN34_INTERNAL_01e7656c_4_k_cu_2703ef8e4cuda3std6ranges3__45__cpo7advanceE
	.align		8
        /*00a8*/ 	.dword	_ZN34_INTERNAL_01e7656c_4_k_cu_2703ef8e4cuda3std6ranges3__45__cpo9iter_swapE
	.align		8
        /*00b0*/ 	.dword	_ZN34_INTERNAL_01e7656c_4_k_cu_2703ef8e4cuda3std6ranges3__45__cpo4nextE
	.align		8
        /*00b8*/ 	.dword	_ZN34_INTERNAL_01e7656c_4_k_cu_2703ef8e4cuda3std6ranges3__45__cpo4prevE
	.align		8
        /*00c0*/ 	.dword	_ZN34_INTERNAL_01e7656c_4_k_cu_2703ef8e4cuda3std6ranges3__45__cpo4dataE
	.align		8
        /*00c8*/ 	.dword	_ZN34_INTERNAL_01e7656c_4_k_cu_2703ef8e4cuda3std6ranges3__45__cpo5cdataE
	.align		8
        /*00d0*/ 	.dword	_ZN34_INTERNAL_01e7656c_4_k_cu_2703ef8e4cuda3std6ranges3__45__cpo4sizeE
	.align		8
        /*00d8*/ 	.dword	_ZN34_INTERNAL_01e7656c_4_k_cu_2703ef8e4cuda3std6ranges3__45__cpo5ssizeE
	.align		8
        /*00e0*/ 	.dword	_ZN34_INTERNAL_01e7656c_4_k_cu_2703ef8e4cuda3std6ranges3__45__cpo8distanceE
	.align		8
        /*00e8*/ 	.dword	_ZN34_INTERNAL_01e7656c_4_k_cu_2703ef8e6thrust24THRUST_300001_SM_1000_NS8cuda_cub3parE
	.align		8
        /*00f0*/ 	.dword	_ZN34_INTERNAL_01e7656c_4_k_cu_2703ef8e6thrust24THRUST_300001_SM_1000_NS8cuda_cub10par_nosyncE
	.align		8
        /*00f8*/ 	.dword	_ZN34_INTERNAL_01e7656c_4_k_cu_2703ef8e6thrust24THRUST_300001_SM_1000_NS6system6detail10sequential3seqE
	.align		8
        /*0100*/ 	.dword	_ZN34_INTERNAL_01e7656c_4_k_cu_2703ef8e6thrust24THRUST_300001_SM_1000_NS12placeholders2_1E
	.align		8
        /*0108*/ 	.dword	_ZN34_INTERNAL_01e7656c_4_k_cu_2703ef8e6thrust24THRUST_300001_SM_1000_NS12placeholders2_2E
	.align		8
        /*0110*/ 	.dword	_ZN34_INTERNAL_01e7656c_4_k_cu_2703ef8e6thrust24THRUST_300001_SM_1000_NS12placeholders2_3E
	.align		8
        /*0118*/ 	.dword	_ZN34_INTERNAL_01e7656c_4_k_cu_2703ef8e6thrust24THRUST_300001_SM_1000_NS12placeholders2_4E
	.align		8
        /*0120*/ 	.dword	_ZN34_INTERNAL_01e7656c_4_k_cu_2703ef8e6thrust24THRUST_300001_SM_1000_NS12placeholders2_5E
	.align		8
        /*0128*/ 	.dword	_ZN34_INTERNAL_01e7656c_4_k_cu_2703ef8e6thrust24THRUST_300001_SM_1000_NS12placeholders2_6E
	.align		8
        /*0130*/ 	.dword	_ZN34_INTERNAL_01e7656c_4_k_cu_2703ef8e6thrust24THRUST_300001_SM_1000_NS12placeholders2_7E
	.align		8
        /*0138*/ 	.dword	_ZN34_INTERNAL_01e7656c_4_k_cu_2703ef8e6thrust24THRUST_300001_SM_1000_NS12placeholders2_8E
	.align		8
        /*0140*/ 	.dword	_ZN34_INTERNAL_01e7656c_4_k_cu_2703ef8e6thrust24THRUST_300001_SM_1000_NS12placeholders2_9E
	.align		8
        /*0148*/ 	.dword	_ZN34_INTERNAL_01e7656c_4_k_cu_2703ef8e6thrust24THRUST_300001_SM_1000_NS12placeholders3_10E
	.align		8
        /*0150*/ 	.dword	_ZN34_INTERNAL_01e7656c_4_k_cu_2703ef8e6thrust24THRUST_300001_SM_1000_NS3seqE


//--------------------- .text._ZN3cub18CUB_300001_SM_10006detail9transform16transform_kernelINS2_10policy_hubILb1EN4cuda3std3__45tupleIJN6thrust24THRUST_300001_SM_1000_NS6detail15normal_iteratorINSA_10device_ptrIjEEEEEEEE10policy1000El18bitreverse_functorSF_JPjEEEvT0_iT1_T2_DpNS2_10kernel_argIT3_EE --------------------------
	.section	.text._ZN3cub18CUB_300001_SM_10006detail9transform16transform_kernelINS2_10policy_hubILb1EN4cuda3std3__45tupleIJN6thrust24THRUST_300001_SM_1000_NS6detail15normal_iteratorINSA_10device_ptrIjEEEEEEEE10policy1000El18bitreverse_functorSF_JPjEEEvT0_iT1_T2_DpNS2_10kernel_argIT3_EE,"ax",@progbits
	.align	128
        .global         _ZN3cub18CUB_300001_SM_10006detail9transform16transform_kernelINS2_10policy_hubILb1EN4cuda3std3__45tupleIJN6thrust24THRUST_300001_SM_1000_NS6detail15normal_iteratorINSA_10device_ptrIjEEEEEEEE10policy1000El18bitreverse_functorSF_JPjEEEvT0_iT1_T2_DpNS2_10kernel_argIT3_EE
        .type           _ZN3cub18CUB_300001_SM_10006detail9transform16transform_kernelINS2_10policy_hubILb1EN4cuda3std3__45tupleIJN6thrust24THRUST_300001_SM_1000_NS6detail15normal_iteratorINSA_10device_ptrIjEEEEEEEE10policy1000El18bitreverse_functorSF_JPjEEEvT0_iT1_T2_DpNS2_10kernel_argIT3_EE,@function
        .size           _ZN3cub18CUB_300001_SM_10006detail9transform16transform_kernelINS2_10policy_hubILb1EN4cuda3std3__45tupleIJN6thrust24THRUST_300001_SM_1000_NS6detail15normal_iteratorINSA_10device_ptrIjEEEEEEEE10policy1000El18bitreverse_functorSF_JPjEEEvT0_iT1_T2_DpNS2_10kernel_argIT3_EE,(.L_x_29 - _ZN3cub18CUB_300001_SM_10006detail9transform16transform_kernelINS2_10policy_hubILb1EN4cuda3std3__45tupleIJN6thrust24THRUST_300001_SM_1000_NS6detail15normal_iteratorINSA_10device_ptrIjEEEEEEEE10policy1000El18bitreverse_functorSF_JPjEEEvT0_iT1_T2_DpNS2_10kernel_argIT3_EE)
        .other          _ZN3cub18CUB_300001_SM_10006detail9transform16transform_kernelINS2_10policy_hubILb1EN4cuda3std3__45tupleIJN6thrust24THRUST_300001_SM_1000_NS6detail15normal_iteratorINSA_10device_ptrIjEEEEEEEE10policy1000El18bitreverse_functorSF_JPjEEEvT0_iT1_T2_DpNS2_10kernel_argIT3_EE,@"STO_CUDA_ENTRY STV_DEFAULT"
_ZN3cub18CUB_300001_SM_10006detail9transform16transform_kernelINS2_10policy_hubILb1EN4cuda3std3__45tupleIJN6thrust24THRUST_300001_SM_1000_NS6detail15normal_iteratorINSA_10device_ptrIjEEEEEEEE10policy1000El18bitreverse_functorSF_JPjEEEvT0_iT1_T2_DpNS2_10kernel_argIT3_EE:
.text._ZN3cub18CUB_300001_SM_10006detail9transform16transform_kernelINS2_10policy_hubILb1EN4cuda3std3__45tupleIJN6thrust24THRUST_300001_SM_1000_NS6detail15normal_iteratorINSA_10device_ptrIjEEEEEEEE10policy1000El18bitreverse_functorSF_JPjEEEvT0_iT1_T2_DpNS2_10kernel_argIT3_EE:
[----:B------:R-:W-:Y:S08]  /*0000*/  LDC R1, c[0x0][0x37c] ;  /* 0x0000df00ff017b82 */ /* 0x000ff00000000800 */
[----:B------:R-:W0:Y:S01]  /*0010*/  LDC R0, c[0x0][0x388] ;  /* 0x0000e200ff007b82 */ /* 0x000e220000000800 */
[----:B------:R-:W1:Y:S01]  /*0020*/  LDCU.64 UR6, c[0x0][0x380] ;  /* 0x00007000ff0677ac */ /* 0x000e620008000a00 */
[----:B------:R-:W2:Y:S01]  /*0030*/  S2R R9, SR_TID.X ;  /* 0x0000000000097919 */ /* 0x000ea20000002100 */
[----:B------:R-:W-:Y:S05]  /*0040*/  BSSY.RECONVERGENT B0, `(.L_x_0) ;  /* 0x000001a000007945 */ /* 0x000fea0003800200 */
[----:B------:R-:W3:Y:S01]  /*0050*/  S2UR UR4, SR_CTAID.X ;  /* 0x00000000000479c3 */ /* 0x000ee20000002500 */
[----:B0-----:R-:W-:-:S05]  /*0060*/  IMAD.SHL.U32 R5, R0, 0x80, RZ ;  /* 0x0000008000057824 */ /* 0x001fca00078e00ff */
[----:B------:R-:W-:Y:S01]  /*0070*/  SHF.R.S32.HI R4, RZ, 0x1f, R5 ;  /* 0x0000001fff047819 */ /* 0x000fe20000011405 */
[----:B---3--:R-:W-:-:S04]  /*0080*/  IMAD.WIDE.U32 R2, R5, UR4, RZ ;  /* 0x0000000405027c25 */ /* 0x008fc8000f8e00ff */
[----:B------:R-:W-:Y:S01]  /*0090*/  IMAD R13, R4, UR4, RZ ;  /* 0x00000004040d7c24 */ /* 0x000fe2000f8e02ff */
[----:B-1----:R-:W-:Y:S01]  /*00a0*/  IADD3 R8, P1, PT, -R2, UR6, RZ ;  /* 0x0000000602087c10 */ /* 0x002fe2000ff3e1ff */
[----:B--2---:R-:W-:Y:S02]  /*00b0*/  IMAD.SHL.U32 R11, R9, 0x80, RZ ;  /* 0x00000080090b7824 */ /* 0x004fe400078e00ff */
[----:B------:R-:W-:Y:S01]  /*00c0*/  IMAD.IADD R13, R3, 0x1, R13 ;  /* 0x00000001030d7824 */ /* 0x000fe200078e020d */
[----:B------:R-:W-:-:S04]  /*00d0*/  ISETP.LT.U32.AND P0, PT, R8, R5, PT ;  /* 0x000000050800720c */ /* 0x000fc80003f01070 */
[----:B------:R-:W-:-:S04]  /*00e0*/  IADD3.X R7, PT, PT, ~R13, UR7, RZ, P1, !PT ;  /* 0x000000070d077c10 */ /* 0x000fc80008ffe5ff */
[----:B------:R-:W-:-:S04]  /*00f0*/  ISETP.LT.AND.EX P0, PT, R7, R4, PT, P0 ;  /* 0x000000040700720c */ /* 0x000fc80003f01300 */
[----:B------:R-:W-:-:S05]  /*0100*/  SEL R8, R8, R5, P0 ;  /* 0x0000000508087207 */ /* 0x000fca0000000000 */
[----:B------:R-:W-:-:S05]  /*0110*/  IMAD.SHL.U32 R4, R8, 0x4, RZ ;  /* 0x0000000408047824 */ /* 0x000fca00078e00ff */
[----:B------:R-:W-:-:S13]  /*0120*/  ISETP.GE.AND P0, PT, R11, R4, PT ;  /* 0x000000040b00720c */ /* 0x000fda0003f06270 */
[----:B------:R-:W-:Y:S05]  /*0130*/  @P0 BRA `(.L_x_1) ;  /* 0x0000000000280947 */ /* 0x000fea0003800000 */
[----:B------:R-:W0:Y:S02]  /*0140*/  LDC.64 R6, c[0x0][0x398] ;  /* 0x0000e600ff067b82 */ /* 0x000e240000000a00 */
[----:B0-----:R-:W-:-:S04]  /*0150*/  LEA R6, P0, R2, R6, 0x2 ;  /* 0x0000000602067211 */ /* 0x001fc800078010ff */
[----:B------:R-:W-:-:S03]  /*0160*/  LEA.HI.X R7, R2, R7, R13, 0x2, P0 ;  /* 0x0000000702077211 */ /* 0x000fc600000f140d */
[----:B------:R-:W-:-:S07]  /*0170*/  IMAD.WIDE.U32 R6, R9, 0x80, R6 ;  /* 0x0000008009067825 */ /* 0x000fce00078e0006 */
.L_x_2:
[----:B------:R-:W-:Y:S01]  /*0180*/  VIADD R11, R11, 0x4000 ;  /* 0x000040000b0b7836 */ /* 0x000fe20000000000 */
[----:B------:R0:W-:Y:S04]  /*0190*/  CCTL.E.PF2 [R6] ;  /* 0x000000000600798f */ /* 0x0001e80000800100 */
[----:B------:R-:W-:Y:S02]  /*01a0*/  ISETP.GE.AND P0, PT, R11, R4, PT ;  /* 0x000000040b00720c */ /* 0x000fe40003f06270 */
[----:B0-----:R-:W-:-:S05]  /*01b0*/  IADD3 R6, P1, PT, R6, 0x4000, RZ ;  /* 0x0000400006067810 */ /* 0x001fca0007f3e0ff */
[----:B------:R-:W-:-:S06]  /*01c0*/  IMAD.X R7, RZ, RZ, R7, P1 ;  /* 0x000000ffff077224 */ /* 0x000fcc00008e0607 */
[----:B------:R-:W-:Y:S05]  /*01d0*/  @!P0 BRA `(.L_x_2) ;  /* 0xfffffffc00e88947 */ /* 0x000fea000383ffff */
.L_x_1:
[----:B------:R-:W-:Y:S05]  /*01e0*/  BSYNC.RECONVERGENT B0 ;  /* 0x0000000000007941 */ /* 0x000fea0003800200 */
.L_x_0:
[----:B------:R-:W0:Y:S01]  /*01f0*/  LDCU.128 UR8, c[0x0][0x390] ;  /* 0x00007200ff0877ac */ /* 0x000e220008000c00 */
[----:B------:R-:W-:Y:S01]  /*0200*/  ISETP.NE.AND P0, PT, R5, R8, PT ;  /* 0x000000080500720c */ /* 0x000fe20003f05270 */
[C---:B------:R-:W-:Y:S01]  /*0210*/  IMAD.SHL.U32 R6, R2.reuse, 0x4, RZ ;  /* 0x0000000402067824 */ /* 0x040fe200078e00ff */
[----:B------:R-:W-:Y:S01]  /*0220*/  SHF.L.U64.HI R7, R2, 0x2, R13 ;  /* 0x0000000202077819 */ /* 0x000fe2000001020d */
[----:B------:R-:W1:Y:S03]  /*0230*/  LDCU.64 UR4, c[0x0][0x358] ;  /* 0x00006b00ff0477ac */ /* 0x000e660008000a00 */
[C---:B0-----:R-:W-:Y:S02]  /*0240*/  IADD3 R4, P1, PT, R6.reuse, UR10, RZ ;  /* 0x0000000a06047c10 */ /* 0x041fe4000ff3e0ff */
[----:B------:R-:W-:Y:S02]  /*0250*/  IADD3 R2, P2, PT, R6, UR8, RZ ;  /* 0x0000000806027c10 */ /* 0x000fe4000ff5e0ff */
[----:B------:R-:W-:-:S02]  /*0260*/  IADD3.X R5, PT, PT, R7, UR11, RZ, P1, !PT ;  /* 0x0000000b07057c10 */ /* 0x000fc40008ffe4ff */
[----:B------:R-:W-:Y:S01]  /*0270*/  IADD3.X R3, PT, PT, R7, UR9, RZ, P2, !PT ;  /* 0x0000000907037c10 */ /* 0x000fe200097fe4ff */
[----:B-1----:R-:W-:Y:S08]  /*0280*/  @!P0 BRA `(.L_x_3) ;  /* 0x0000000c00808947 */ /* 0x002ff00003800000 */
[----:B------:R-:W-:-:S13]  /*0290*/  ISETP.GE.AND P0, PT, R0, 0x1, PT ;  /* 0x000000010000780c */ /* 0x000fda0003f06270 */
[----:B------:R-:W-:Y:S05]  /*02a0*/  @!P0 EXIT ;  /* 0x000000000000894d */ /* 0x000fea0003800000 */
[C---:B------:R-:W-:Y:S01]  /*02b0*/  ISETP.GE.U32.AND P0, PT, R0.reuse, 0x4, PT ;  /* 0x000000040000780c */ /* 0x040fe20003f06070 */
[----:B------:R-:W-:Y:S01]  /*02c0*/  IMAD.MOV.U32 R6, RZ, RZ, RZ ;  /* 0x000000ffff067224 */ /* 0x000fe200078e00ff */
[----:B------:R-:W-:-:S11]  /*02d0*/  LOP3.LUT R16, R0, 0x3, RZ, 0xc0, !PT ;  /* 0x0000000300107812 */ /* 0x000fd600078ec0ff */
[----:B------:R-:W-:Y:S05]  /*02e0*/  @!P0 BRA `(.L_x_4) ;  /* 0x0000000800648947 */ /* 0x000fea0003800000 */
[----:B------:R-:W-:-:S13]  /*02f0*/  ISETP.GE.AND P0, PT, R9, R8, PT ;  /* 0x000000080900720c */ /* 0x000fda0003f06270 */
[----:B------:R-:W-:-:S06]  /*0300*/  @!P0 IMAD.WIDE R10, R9, 0x4, R4 ;  /* 0x00000004090a8825 */ /* 0x000fcc00078e0204 */
[----:B------:R-:W2:Y:S02]  /*0310*/  @!P0 LDG.E R10, desc[UR4][R10.64] ;  /* 0x000000040a0a8981 */ /* 0x000ea4000c1e1900 */
[----:B--2---:R-:W-:Y:S01]  /*0320*/  @!P0 SHF.R.U32.HI R6, RZ, 0x4, R10 ;  /* 0x00000004ff068819 */ /* 0x004fe2000001160a */
[----:B------:R-:W-:-:S03]  /*0330*/  @!P0 IMAD.SHL.U32 R7, R10, 0x10, RZ ;  /* 0x000000100a078824 */ /* 0x000fc600078e00ff */
[----:B------:R-:W-:-:S04]  /*0340*/  @!P0 LOP3.LUT R6, R6, 0xf0f0f0f, RZ, 0xc0, !PT ;  /* 0x0f0f0f0f06068812 */ /* 0x000fc800078ec0ff */
[----:B------:R-:W-:Y:S01]  /*0350*/  @!P0 LOP3.LUT R6, R6, 0xf0f0f0f0, R7, 0xf8, !PT ;  /* 0xf0f0f0f006068812 */ /* 0x000fe200078ef807 */
[----:B------:R-:W-:-:S03]  /*0360*/  VIADD R7, R9, 0x80 ;  /* 0x0000008009077836 */ /* 0x000fc60000000000 */
[----:B------:R-:W-:Y:S01]  /*0370*/  @!P0 SHF.R.U32.HI R12, RZ, 0x2, R6 ;  /* 0x00000002ff0c8819 */ /* 0x000fe20000011606 */
[----:B------:R-:W-:Y:S01]  /*0380*/  @!P0 IMAD.SHL.U32 R13, R6, 0x4, RZ ;  /* 0x00000004060d8824 */ /* 0x000fe200078e00ff */
[----:B------:R-:W-:Y:S02]  /*0390*/  ISETP.GE.AND P1, PT, R7, R8, PT ;  /* 0x000000080700720c */ /* 0x000fe40003f26270 */
[----:B------:R-:W-:-:S04]  /*03a0*/  @!P0 LOP3.LUT R12, R12, 0x33333333, RZ, 0xc0, !PT ;  /* 0x333333330c0c8812 */ /* 0x000fc800078ec0ff */
[----:B------:R-:W-:-:S04]  /*03b0*/  @!P0 LOP3.LUT R12, R12, 0xcccccccc, R13, 0xf8, !PT ;  /* 0xcccccccc0c0c8812 */ /* 0x000fc800078ef80d */
[----:B------:R-:W-:Y:S01]  /*03c0*/  @!P0 SHF.R.U32.HI R6, RZ, 0x1, R12 ;  /* 0x00000001ff068819 */ /* 0x000fe2000001160c */
[----:B------:R-:W-:Y:S02]  /*03d0*/  @!P0 IMAD.SHL.U32 R11, R12, 0x2, RZ ;  /* 0x000000020c0b8824 */ /* 0x000fe400078e00ff */
[----:B------:R-:W-:Y:S01]  /*03e0*/  @!P0 IMAD.WIDE R12, R9, 0x4, R2 ;  /* 0x00000004090c8825 */ /* 0x000fe200078e0202 */
[----:B------:R-:W-:-:S03]  /*03f0*/  @!P0 LOP3.LUT R6, R6, 0x55555555, RZ, 0xc0, !PT ;  /* 0x5555555506068812 */ /* 0x000fc600078ec0ff */
[----:B------:R-:W-:Y:S01]  /*0400*/  @!P1 IMAD.WIDE R14, R7, 0x4, R4 ;  /* 0x00000004070e9825 */ /* 0x000fe200078e0204 */
[----:B------:R-:W-:-:S05]  /*0410*/  @!P0 LOP3.LUT R17, R6, 0xaaaaaaaa, R11, 0xf8, !PT ;  /* 0xaaaaaaaa06118812 */ /* 0x000fca00078ef80b */
[----:B------:R0:W-:Y:S04]  /*0420*/  @!P0 STG.E desc[UR4][R12.64], R17 ;  /* 0x000000110c008986 */ /* 0x0001e8000c101904 */
[----:B------:R-:W2:Y:S01]  /*0430*/  @!P1 LDG.E R14, desc[UR4][R14.64] ;  /* 0x000000040e0e9981 */ /* 0x000ea2000c1e1900 */
[----:B0-----:R-:W-:Y:S01]  /*0440*/  @!P1 IMAD.WIDE R12, R7, 0x4, R2 ;  /* 0x00000004070c9825 */ /* 0x001fe200078e0202 */
[----:B--2---:R-:W-:-:S03]  /*0450*/  @!P1 SHF.R.U32.HI R6, RZ, 0x4, R14 ;  /* 0x00000004ff069819 */ /* 0x004fc6000001160e */
[----:B------:R-:W-:Y:S01]  /*0460*/  @!P1 IMAD.SHL.U32 R11, R14, 0x10, RZ ;  /* 0x000000100e0b9824 */ /* 0x000fe200078e00ff */
        /* <DEDUP_REMOVED lines=9> */
[----:B------:R-:W-:-:S03]  /*0500*/  @!P1 IMAD.SHL.U32 R15, R10, 0x2, RZ ;  /* 0x000000020a0f9824 */ /* 0x000fc600078e00ff */
[----:B------:R-:W-:-:S04]  /*0510*/  @!P1 LOP3.LUT R6, R6, 0x55555555, RZ, 0xc0, !PT ;  /* 0x5555555506069812 */ /* 0x000fc800078ec0ff */
[----:B------:R-:W-:Y:S01]  /*0520*/  @!P1 LOP3.LUT R17, R6, 0xaaaaaaaa, R15, 0xf8, !PT ;  /* 0xaaaaaaaa06119812 */ /* 0x000fe200078ef80f */
[----:B------:R-:W-:-:S04]  /*0530*/  @!P0 IMAD.WIDE R14, R11, 0x4, R4 ;  /* 0x000000040b0e8825 */ /* 0x000fc800078e0204 */
[----:B------:R0:W-:Y:S04]  /*0540*/  @!P1 STG.E desc[UR4][R12.64], R17 ;  /* 0x000000110c009986 */ /* 0x0001e8000c101904 */
        /* <DEDUP_REMOVED lines=12> */
[----:B0-----:R-:W-:Y:S02]  /*0610*/  @!P0 IMAD.SHL.U32 R13, R10, 0x2, RZ ;  /* 0x000000020a0d8824 */ /* 0x001fe400078e00ff */
[----:B------:R-:W-:Y:S01]  /*0620*/  @!P0 IMAD.WIDE R10, R11, 0x4, R2 ;  /* 0x000000040b0a8825 */ /* 0x000fe200078e0202 */
[----:B------:R-:W-:-:S04]  /*0630*/  @!P0 LOP3.LUT R6, R6, 0x55555555, RZ, 0xc0, !PT ;  /* 0x5555555506068812 */ /* 0x000fc800078ec0ff */
[----:B------:R-:W-:Y:S01]  /*0640*/  @!P0 LOP3.LUT R15, R6, 0xaaaaaaaa, R13, 0xf8, !PT ;  /* 0xaaaaaaaa060f8812 */ /* 0x000fe200078ef80d */
[----:B------:R-:W-:-:S04]  /*0650*/  @!P1 IMAD.WIDE R12, R7, 0x4, R4 ;  /* 0x00000004070c9825 */ /* 0x000fc800078e0204 */
[----:B------:R0:W-:Y:S04]  /*0660*/  @!P0 STG.E desc[UR4][R10.64], R15 ;  /* 0x0000000f0a008986 */ /* 0x0001e8000c101904 */
[----:B------:R-:W2:Y:S01]  /*0670*/  @!P1 LDG.E R12, desc[UR4][R12.64] ;  /* 0x000000040c0c9981 */ /* 0x000ea2000c1e1900 */
[----:B0-----:R-:W-:Y:S01]  /*0680*/  @!P1 IMAD.WIDE R10, R7, 0x4, R2 ;  /* 0x00000004070a9825 */ /* 0x001fe200078e0202 */
[----:B--2---:R-:W-:-:S03]  /*0690*/  @!P1 SHF.R.U32.HI R6, RZ, 0x4, R12 ;  /* 0x00000004ff069819 */ /* 0x004fc6000001160c */
[----:B------:R-:W-:Y:S01]  /*06a0*/  @!P1 IMAD.SHL.U32 R17, R12, 0x10, RZ ;  /* 0x000000100c119824 */ /* 0x000fe200078e00ff */
[----:B------:R-:W-:-:S04]  /*06b0*/  @!P1 LOP3.LUT R6, R6, 0xf0f0f0f, RZ, 0xc0, !PT ;  /* 0x0f0f0f0f06069812 */ /* 0x000fc800078ec0ff */
[----:B------:R-:W-:-:S04]  /*06c0*/  @!P1 LOP3.LUT R6, R6, 0xf0f0f0f0, R17, 0xf8, !PT ;  /* 0xf0f0f0f006069812 */ /* 0x000fc800078ef811 */
[----:B------:R-:W-:Y:S01]  /*06d0*/  @!P1 SHF.R.U32.HI R14, RZ, 0x2, R6 ;  /* 0x00000002ff0e9819 */ /* 0x000fe20000011606 */
[----:B------:R-:W-:-:S03]  /*06e0*/  @!P1 IMAD.SHL.U32 R17, R6, 0x4, RZ ;  /* 0x0000000406119824 */ /* 0x000fc600078e00ff */
[----:B------:R-:W-:-:S04]  /*06f0*/  @!P1 LOP3.LUT R14, R14, 0x33333333, RZ, 0xc0, !PT ;  /* 0x333333330e0e9812 */ /* 0x000fc800078ec0ff */
[----:B------:R-:W-:-:S04]  /*0700*/  @!P1 LOP3.LUT R14, R14, 0xcccccccc, R17, 0xf8, !PT ;  /* 0xcccccccc0e0e9812 */ /* 0x000fc800078ef811 */
[----:B------:R-:W-:Y:S01]  /*0710*/  @!P1 SHF.R.U32.HI R6, RZ, 0x1, R14 ;  /* 0x00000001ff069819 */ /* 0x000fe2000001160e */
[----:B------:R-:W-:-:S03]  /*0720*/  @!P1 IMAD.SHL.U32 R15, R14, 0x2, RZ ;  /* 0x000000020e0f9824 */ /* 0x000fc600078e00ff */
[----:B------:R-:W-:-:S04]  /*0730*/  @!P1 LOP3.LUT R6, R6, 0x55555555, RZ, 0xc0, !PT ;  /* 0x5555555506069812 */ /* 0x000fc800078ec0ff */
[----:B------:R-:W-:Y:S02]  /*0740*/  @!P1 LOP3.LUT R15, R6, 0xaaaaaaaa, R15, 0xf8, !PT ;  /* 0xaaaaaaaa060f9812 */ /* 0x000fe400078ef80f */
[----:B------:R-:W-:-:S03]  /*0750*/  LOP3.LUT R6, R0, 0x7ffffffc, RZ, 0xc0, !PT ;  /* 0x7ffffffc00067812 */ /* 0x000fc600078ec0ff */
[----:B------:R0:W-:Y:S01]  /*0760*/  @!P1 STG.E desc[UR4][R10.64], R15 ;  /* 0x0000000f0a009986 */ /* 0x0001e2000c101904 */
[----:B------:R-:W-:-:S13]  /*0770*/  ISETP.NE.AND P0, PT, R6, 0x4, PT ;  /* 0x000000040600780c */ /* 0x000fda0003f05270 */
[----:B0-----:R-:W-:Y:S05]  /*0780*/  @!P0 BRA `(.L_x_4) ;  /* 0x00000004003c8947 */ /* 0x001fea0003800000 */
[----:B------:R-:W-:-:S07]  /*0790*/  IMAD.MOV.U32 R0, RZ, RZ, 0x4 ;  /* 0x00000004ff007424 */ /* 0x000fce00078e00ff */
.L_x_7:
[----:B0-----:R-:W-:-:S05]  /*07a0*/  IMAD R7, R0, 0x80, R9 ;  /* 0x0000008000077824 */ /* 0x001fca00078e0209 */
[----:B------:R-:W-:-:S13]  /*07b0*/  ISETP.GE.AND P0, PT, R7, R8, PT ;  /* 0x000000080700720c */ /* 0x000fda0003f06270 */
[----:B------:R-:W-:-:S06]  /*07c0*/  @!P0 IMAD.WIDE R10, R7, 0x4, R4 ;  /* 0x00000004070a8825 */ /* 0x000fcc00078e0204 */
[----:B------:R-:W2:Y:S01]  /*07d0*/  @!P0 LDG.E R10, desc[UR4][R10.64] ;  /* 0x000000040a0a8981 */ /* 0x000ea2000c1e1900 */
[----:B------:R-:W-:Y:S01]  /*07e0*/  @!P0 IMAD.WIDE R18, R7, 0x4, R2 ;  /* 0x0000000407128825 */ /* 0x000fe200078e0202 */
        /* <DEDUP_REMOVED lines=13> */
[----:B------:R-:W-:-:S04]  /*08c0*/  @!P0 LOP3.LUT R10, R10, 0x55555555, RZ, 0xc0, !PT ;  /* 0x555555550a0a8812 */ /* 0x000fc800078ec0ff */
[----:B------:R-:W-:-:S05]  /*08d0*/  @!P0 LOP3.LUT R21, R10, 0xaaaaaaaa, R11, 0xf8, !PT ;  /* 0xaaaaaaaa0a158812 */ /* 0x000fca00078ef80b */
[----:B------:R0:W-:Y:S04]  /*08e0*/  @!P0 STG.E desc[UR4][R18.64], R21 ;  /* 0x0000001512008986 */ /* 0x0001e8000c101904 */
[----:B------:R-:W2:Y:S02]  /*08f0*/  @!P1 LDG.E R14, desc[UR4][R14.64] ;  /* 0x000000040e0e9981 */ /* 0x000ea4000c1e1900 */
[----:B--2---:R-:W-:Y:S01]  /*0900*/  @!P1 SHF.R.U32.HI R10, RZ, 0x4, R14 ;  /* 0x00000004ff0a9819 */ /* 0x004fe2000001160e */
[----:B------:R-:W-:Y:S02]  /*0910*/  @!P1 IMAD.SHL.U32 R11, R14, 0x10, RZ ;  /* 0x000000100e0b9824 */ /* 0x000fe400078e00ff */
[----:B------:R-:W-:Y:S01]  /*0920*/  @!P1 IMAD.WIDE R14, R13, 0x4, R2 ;  /* 0x000000040d0e9825 */ /* 0x000fe200078e0202 */
        /* <DEDUP_REMOVED lines=12> */
[----:B0-----:R-:W-:-:S05]  /*09f0*/  @!P1 LOP3.LUT R19, R10, 0xaaaaaaaa, R17, 0xf8, !PT ;  /* 0xaaaaaaaa0a139812 */ /* 0x001fca00078ef811 */
[----:B------:R0:W-:Y:S04]  /*0a00*/  @!P1 STG.E desc[UR4][R14.64], R19 ;  /* 0x000000130e009986 */ /* 0x0001e8000c101904 */
[----:B------:R1:W2:Y:S01]  /*0a10*/  @!P0 LDG.E R12, desc[UR4][R12.64] ;  /* 0x000000040c0c8981 */ /* 0x0002a2000c1e1900 */
[----:B------:R-:W-:Y:S01]  /*0a20*/  VIADD R0, R0, 0x4 ;  /* 0x0000000400007836 */ /* 0x000fe20000000000 */
[----:B------:R-:W-:Y:S04]  /*0a30*/  BSSY.RECONVERGENT B0, `(.L_x_5) ;  /* 0x0000023000007945 */ /* 0x000fe80003800200 */
[----:B------:R-:W-:Y:S01]  /*0a40*/  ISETP.NE.AND P1, PT, R0, R6, PT ;  /* 0x000000060000720c */ /* 0x000fe20003f25270 */
[----:B-1----:R-:W-:Y:S01]  /*0a50*/  VIADD R13, R7, 0x180 ;  /* 0x00000180070d7836 */ /* 0x002fe20000000000 */
[----:B--2---:R-:W-:Y:S01]  /*0a60*/  @!P0 SHF.R.U32.HI R10, RZ, 0x4, R12 ;  /* 0x00000004ff0a8819 */ /* 0x004fe2000001160c */
[----:B------:R-:W-:-:S03]  /*0a70*/  @!P0 IMAD.SHL.U32 R17, R12, 0x10, RZ ;  /* 0x000000100c118824 */ /* 0x000fc600078e00ff */
[----:B------:R-:W-:-:S04]  /*0a80*/  @!P0 LOP3.LUT R10, R10, 0xf0f0f0f, RZ, 0xc0, !PT ;  /* 0x0f0f0f0f0a0a8812 */ /* 0x000fc800078ec0ff */
[----:B------:R-:W-:-:S04]  /*0a90*/  @!P0 LOP3.LUT R10, R10, 0xf0f0f0f0, R17, 0xf8, !PT ;  /* 0xf0f0f0f00a0a8812 */ /* 0x000fc800078ef811 */
[----:B------:R-:W-:Y:S01]  /*0aa0*/  @!P0 SHF.R.U32.HI R17, RZ, 0x2, R10 ;  /* 0x00000002ff118819 */ /* 0x000fe2000001160a */
[----:B------:R-:W-:-:S03]  /*0ab0*/  @!P0 IMAD.SHL.U32 R10, R10, 0x4, RZ ;  /* 0x000000040a0a8824 */ /* 0x000fc600078e00ff */
[----:B------:R-:W-:-:S04]  /*0ac0*/  @!P0 LOP3.LUT R17, R17, 0x33333333, RZ, 0xc0, !PT ;  /* 0x3333333311118812 */ /* 0x000fc800078ec0ff */
[----:B------:R-:W-:-:S04]  /*0ad0*/  @!P0 LOP3.LUT R10, R17, 0xcccccccc, R10, 0xf8, !PT ;  /* 0xcccccccc110a8812 */ /* 0x000fc800078ef80a */
[----:B------:R-:W-:Y:S01]  /*0ae0*/  @!P0 SHF.R.U32.HI R17, RZ, 0x1, R10 ;  /* 0x00000001ff118819 */ /* 0x000fe2000001160a */
[----:B0-----:R-:W-:Y:S02]  /*0af0*/  @!P0 IMAD.SHL.U32 R14, R10, 0x2, RZ ;  /* 0x000000020a0e8824 */ /* 0x001fe400078e00ff */
[----:B------:R-:W-:Y:S01]  /*0b00*/  @!P0 IMAD.WIDE R10, R11, 0x4, R2 ;  /* 0x000000040b0a8825 */ /* 0x000fe200078e0202 */
[----:B------:R-:W-:-:S04]  /*0b10*/  @!P0 LOP3.LUT R17, R17, 0x55555555, RZ, 0xc0, !PT ;  /* 0x5555555511118812 */ /* 0x000fc800078ec0ff */
[----:B------:R-:W-:-:S05]  /*0b20*/  @!P0 LOP3.LUT R17, R17, 0xaaaaaaaa, R14, 0xf8, !PT ;  /* 0xaaaaaaaa11118812 */ /* 0x000fca00078ef80e */
[----:B------:R0:W-:Y:S01]  /*0b30*/  @!P0 STG.E desc[UR4][R10.64], R17 ;  /* 0x000000110a008986 */ /* 0x0001e2000c101904 */
[----:B------:R-:W-:-:S13]  /*0b40*/  ISETP.GE.AND P0, PT, R13, R8, PT ;  /* 0x000000080d00720c */ /* 0x000fda0003f06270 */
[----:B0-----:R-:W-:Y:S05]  /*0b50*/  @P0 BRA `(.L_x_6) ;  /* 0x0000000000400947 */ /* 0x001fea0003800000 */
[----:B------:R-:W-:-:S06]  /*0b60*/  IMAD.WIDE R10, R13, 0x4, R4 ;  /* 0x000000040d0a7825 */ /* 0x000fcc00078e0204 */
[----:B------:R-:W2:Y:S02]  /*0b70*/  LDG.E R10, desc[UR4][R10.64] ;  /* 0x000000040a0a7981 */ /* 0x000ea4000c1e1900 */
[----:B--2---:R-:W-:Y:S01]  /*0b80*/  SHF.R.U32.HI R7, RZ, 0x4, R10 ;  /* 0x00000004ff077819 */ /* 0x004fe2000001160a */
[----:B------:R-:W-:Y:S02]  /*0b90*/  IMAD.SHL.U32 R12, R10, 0x10, RZ ;  /* 0x000000100a0c7824 */ /* 0x000fe400078e00ff */
[----:B------:R-:W-:Y:S01]  /*0ba0*/  IMAD.WIDE R10, R13, 0x4, R2 ;  /* 0x000000040d0a7825 */ /* 0x000fe200078e0202 */
[----:B------:R-:W-:-:S04]  /*0bb0*/  LOP3.LUT R7, R7, 0xf0f0f0f, RZ, 0xc0, !PT ;  /* 0x0f0f0f0f07077812 */ /* 0x000fc800078ec0ff */
[----:B------:R-:W-:-:S04]  /*0bc0*/  LOP3.LUT R7, R7, 0xf0f0f0f0, R12, 0xf8, !PT ;  /* 0xf0f0f0f007077812 */ /* 0x000fc800078ef80c */
[----:B------:R-:W-:Y:S01]  /*0bd0*/  SHF.R.U32.HI R12, RZ, 0x2, R7 ;  /* 0x00000002ff0c7819 */ /* 0x000fe20000011607 */
[----:B------:R-:W-:-:S03]  /*0be0*/  IMAD.SHL.U32 R7, R7, 0x4, RZ ;  /* 0x0000000407077824 */ /* 0x000fc600078e00ff */
[----:B------:R-:W-:-:S04]  /*0bf0*/  LOP3.LUT R12, R12, 0x33333333, RZ, 0xc0, !PT ;  /* 0x333333330c0c7812 */ /* 0x000fc800078ec0ff */
[----:B------:R-:W-:-:S04]  /*0c00*/  LOP3.LUT R7, R12, 0xcccccccc, R7, 0xf8, !PT ;  /* 0xcccccccc0c077812 */ /* 0x000fc800078ef807 */
[----:B------:R-:W-:Y:S01]  /*0c10*/  SHF.R.U32.HI R12, RZ, 0x1, R7 ;  /* 0x00000001ff0c7819 */ /* 0x000fe20000011607 */
[----:B------:R-:W-:-:S03]  /*0c20*/  IMAD.SHL.U32 R7, R7, 0x2, RZ ;  /* 0x0000000207077824 */ /* 0x000fc600078e00ff */
[----:B------:R-:W-:-:S04]  /*0c30*/  LOP3.LUT R12, R12, 0x55555555, RZ, 0xc0, !PT ;  /* 0x555555550c0c7812 */ /* 0x000fc800078ec0ff */
[----:B------:R-:W-:-:S05]  /*0c40*/  LOP3.LUT R7, R12, 0xaaaaaaaa, R7, 0xf8, !PT ;  /* 0xaaaaaaaa0c077812 */ /* 0x000fca00078ef807 */
[----:B------:R0:W-:Y:S02]  /*0c50*/  STG.E desc[UR4][R10.64], R7 ;  /* 0x000000070a007986 */ /* 0x0001e4000c101904 */
.L_x_6:
[----:B------:R-:W-:Y:S05]  /*0c60*/  BSYNC.RECONVERGENT B0 ;  /* 0x0000000000007941 */ /* 0x000fea0003800200 */
.L_x_5:
[----:B------:R-:W-:Y:S05]  /*0c70*/  @P1 BRA `(.L_x_7) ;  /* 0xfffffff800c81947 */ /* 0x000fea000383ffff */
.L_x_4:
[----:B------:R-:W-:-:S13]  /*0c80*/  ISETP.NE.AND P0, PT, R16, RZ, PT ;  /* 0x000000ff1000720c */ /* 0x000fda0003f05270 */
[----:B------:R-:W-:Y:S05]  /*0c90*/  @!P0 EXIT ;  /* 0x000000000000894d */ /* 0x000fea0003800000 */
[----:B------:R-:W1:Y:S01]  /*0ca0*/  LDC R0, c[0x0][0x388] ;  /* 0x0000e200ff007b82 */ /* 0x000e620000000800 */
[----:B------:R-:W-:Y:S02]  /*0cb0*/  ISETP.NE.AND P1, PT, R16, 0x1, PT ;  /* 0x000000011000780c */ /* 0x000fe40003f25270 */
[----:B-1----:R-:W-:-:S04]  /*0cc0*/  LOP3.LUT R0, R0, 0x1, RZ, 0xc0, !PT ;  /* 0x0000000100007812 */ /* 0x002fc800078ec0ff */
[----:B------:R-:W-:-:S07]  /*0cd0*/  ISETP.NE.U32.AND P0, PT, R0, 0x1, PT ;  /* 0x000000010000780c */ /* 0x000fce0003f05070 */
[----:B------:R-:W-:Y:S06]  /*0ce0*/  @!P1 BRA `(.L_x_8) ;  /* 0x0000000000949947 */ /* 0x000fec0003800000 */
[----:B------:R-:W-:-:S05]  /*0cf0*/  IMAD R15, R6, 0x80, R9 ;  /* 0x00000080060f7824 */ /* 0x000fca00078e0209 */
[----:B------:R-:W-:-:S13]  /*0d00*/  ISETP.GE.AND P1, PT, R15, R8, PT ;  /* 0x000000080f00720c */ /* 0x000fda0003f26270 */
[----:B0-----:R-:W-:-:S06]  /*0d10*/  @!P1 IMAD.WIDE R10, R15, 0x4, R4 ;  /* 0x000000040f0a9825 */ /* 0x001fcc00078e0204 */
        /* <DEDUP_REMOVED lines=18> */
[----:B------:R-:W2:Y:S01]  /*0e40*/  @!P2 LDG.E R12, desc[UR4][R12.64] ;  /* 0x000000040c0ca981 */ /* 0x000ea2000c1e1900 */
[----:B------:R-:W-:Y:S02]  /*0e50*/  VIADD R6, R6, 0x2 ;  /* 0x0000000206067836 */ /* 0x000fe40000000000 */
        /* <DEDUP_REMOVED lines=12> */
[----:B------:R-:W-:-:S05]  /*0f20*/  @!P2 LOP3.LUT R15, R0, 0xaaaaaaaa, R15, 0xf8, !PT ;  /* 0xaaaaaaaa000fa812 */ /* 0x000fca00078ef80f */
[----:B------:R1:W-:Y:S02]  /*0f30*/  @!P2 STG.E desc[UR4][R10.64], R15 ;  /* 0x0000000f0a00a986 */ /* 0x0003e4000c101904 */
.L_x_8:
[----:B------:R-:W-:Y:S05]  /*0f40*/  @P0 EXIT ;  /* 0x000000000000094d */ /* 0x000fea0003800000 */
[----:B------:R-:W-:-:S05]  /*0f50*/  IMAD R9, R6, 0x80, R9 ;  /* 0x0000008006097824 */ /* 0x000fca00078e0209 */
[----:B------:R-:W-:-:S13]  /*0f60*/  ISETP.GE.AND P0, PT, R9, R8, PT ;  /* 0x000000080900720c */ /* 0x000fda0003f06270 */
[----:B------:R-:W-:Y:S05]  /*0f70*/  @P0 EXIT ;  /* 0x000000000000094d */ /* 0x000fea0003800000 */
[----:B------:R-:W-:-:S06]  /*0f80*/  IMAD.WIDE R4, R9, 0x4, R4 ;  /* 0x0000000409047825 */ /* 0x000fcc00078e0204 */
[----:B------:R-:W2:Y:S01]  /*0f90*/  LDG.E R4, desc[UR4][R4.64] ;  /* 0x0000000404047981 */ /* 0x000ea2000c1e1900 */
[----:B------:R-:W-:Y:S01]  /*0fa0*/  IMAD.WIDE R2, R9, 0x4, R2 ;  /* 0x0000000409027825 */ /* 0x000fe200078e0202 */
[----:B--2---:R-:W-:-:S03]  /*0fb0*/  SHF.R.U32.HI R0, RZ, 0x4, R4 ;  /* 0x00000004ff007819 */ /* 0x004fc60000011604 */
[----:B0-----:R-:W-:Y:S01]  /*0fc0*/  IMAD.SHL.U32 R7, R4, 0x10, RZ ;  /* 0x0000001004077824 */ /* 0x001fe200078e00ff */
        /* <DEDUP_REMOVED lines=10> */
[----:B------:R-:W-:Y:S01]  /*1070*/  STG.E desc[UR4][R2.64], R7 ;  /* 0x0000000702007986 */ /* 0x000fe2000c101904 */
[----:B------:R-:W-:Y:S05]  /*1080*/  EXIT ;  /* 0x000000000000794d */ /* 0x000fea0003800000 */
.L_x_3:
[----:B------:R-:W-:-:S13]  /*1090*/  ISETP.GE.AND P0, PT, R0, 0x1, PT ;  /* 0x000000010000780c */ /* 0x000fda0003f06270 */
[----:B------:R-:W-:Y:S05]  /*10a0*/  @!P0 EXIT ;  /* 0x000000000000894d */ /* 0x000fea0003800000 */
[C---:B------:R-:W-:Y:S01]  /*10b0*/  ISETP.GE.U32.AND P1, PT, R0.reuse, 0x8, PT ;  /* 0x000000080000780c */ /* 0x040fe20003f26070 */
[----:B------:R-:W-:Y:S01]  /*10c0*/  IMAD.MOV.U32 R8, RZ, RZ, RZ ;  /* 0x000000ffff087224 */ /* 0x000fe200078e00ff */
[----:B------:R-:W-:-:S04]  /*10d0*/  LOP3.LUT R20, R0, 0x7, RZ, 0xc0, !PT ;  /* 0x0000000700147812 */ /* 0x000fc800078ec0ff */
[----:B------:R-:W-:-:S07]  /*10e0*/  ISETP.NE.AND P0, PT, R20, RZ, PT ;  /* 0x000000ff1400720c */ /* 0x000fce0003f05270 */
[----:B------:R-:W-:Y:S06]  /*10f0*/  @!P1 BRA `(.L_x_9) ;  /* 0x0000000800109947 */ /* 0x000fec0003800000 */
[----:B------:R-:W-:Y:S01]  /*1100*/  IMAD.WIDE.U32 R12, R9, 0x4, R6 ;  /* 0x00000004090c7825 */ /* 0x000fe200078e0006 */
[----:B------:R-:W-:-:S03]  /*1110*/  LOP3.LUT R8, R0, 0x7ffffff8, RZ, 0xc0, !PT ;  /* 0x7ffffff800087812 */ /* 0x000fc600078ec0ff */
[----:B------:R-:W-:Y:S02]  /*1120*/  IMAD.MOV.U32 R15, RZ, RZ, R13 ;  /* 0x000000ffff0f7224 */ /* 0x000fe400078e000d */
[----:B------:R-:W-:Y:S02]  /*1130*/  VIADD R13, R9, 0x80 ;  /* 0x00000080090d7836 */ /* 0x000fe40000000000 */
[----:B------:R-:W-:-:S07]  /*1140*/  IMAD.MOV R14, RZ, RZ, -R8 ;  /* 0x000000ffff0e7224 */ /* 0x000fce00078e0a08 */
.L_x_10:
[----:B------:R-:W-:-:S04]  /*1150*/  IADD3 R10, P1, PT, R12, UR10, RZ ;  /* 0x0000000a0c0a7c10 */ /* 0x000fc8000ff3e0ff */
[----:B------:R-:W-:-:S05]  /*1160*/  IADD3.X R11, PT, PT, R15, UR11, RZ, P1, !PT ;  /* 0x0000000b0f0b7c10 */ /* 0x000fca0008ffe4ff */
[----:B------:R-:W2:Y:S01]  /*1170*/  LDG.E R10, desc[UR4][R10.64] ;  /* 0x000000040a0a7981 */ /* 0x000ea2000c1e1900 */
[----:B------:R-:W-:Y:S02]  /*1180*/  IADD3 R18, P1, PT, R12, UR8, RZ ;  /* 0x000000080c127c10 */ /* 0x000fe4000ff3e0ff */
[----:B0-2---:R-:W-:Y:S01]  /*1190*/  SHF.R.U32.HI R16, RZ, 0x4, R10 ;  /* 0x00000004ff107819 */ /* 0x005fe2000001160a */
[----:B------:R-:W-:-:S03]  /*11a0*/  IMAD.SHL.U32 R17, R10, 0x10, RZ ;  /* 0x000000100a117824 */ /* 0x000fc600078e00ff */
[----:B------:R-:W-:-:S04]  /*11b0*/  LOP3.LUT R16, R16, 0xf0f0f0f, RZ, 0xc0, !PT ;  /* 0x0f0f0f0f10107812 */ /* 0x000fc800078ec0ff */
[----:B------:R-:W-:-:S04]  /*11c0*/  LOP3.LUT R16, R16, 0xf0f0f0f0, R17, 0xf8, !PT ;  /* 0xf0f0f0f010107812 */ /* 0x000fc800078ef811 */
[----:B------:R-:W-:Y:S01]  /*11d0*/  SHF.R.U32.HI R17, RZ, 0x2, R16 ;  /* 0x00000002ff117819 */ /* 0x000fe20000011610 */
[----:B------:R-:W-:-:S03]  /*11e0*/  IMAD.SHL.U32 R16, R16, 0x4, RZ ;  /* 0x0000000410107824 */ /* 0x000fc600078e00ff */
[----:B------:R-:W-:-:S04]  /*11f0*/  LOP3.LUT R17, R17, 0x33333333, RZ, 0xc0, !PT ;  /* 0x3333333311117812 */ /* 0x000fc800078ec0ff */
[----:B------:R-:W-:Y:S01]  /*1200*/  LOP3.LUT R19, R17, 0xcccccccc, R16, 0xf8, !PT ;  /* 0xcccccccc11137812 */ /* 0x000fe200078ef810 */
[----:B------:R-:W-:-:S03]  /*1210*/  IMAD.WIDE R16, R13, 0x4, R6 ;  /* 0x000000040d107825 */ /* 0x000fc600078e0206 */
[----:B------:R-:W-:Y:S01]  /*1220*/  SHF.R.U32.HI R21, RZ, 0x1, R19 ;  /* 0x00000001ff157819 */ /* 0x000fe20000011613 */
[----:B------:R-:W-:Y:S01]  /*1230*/  IMAD.SHL.U32 R22, R19, 0x2, RZ ;  /* 0x0000000213167824 */ /* 0x000fe200078e00ff */
[----:B------:R-:W-:Y:S02]  /*1240*/  IADD3 R10, P2, PT, R16, UR10, RZ ;  /* 0x0000000a100a7c10 */ /* 0x000fe4000ff5e0ff */
[----:B------:R-:W-:Y:S02]  /*1250*/  LOP3.LUT R21, R21, 0x55555555, RZ, 0xc0, !PT ;  /* 0x5555555515157812 */ /* 0x000fe400078ec0ff */
[----:B------:R-:W-:Y:S02]  /*1260*/  IADD3.X R19, PT, PT, R15, UR9, RZ, P1, !PT ;  /* 0x000000090f137c10 */ /* 0x000fe40008ffe4ff */
[----:B------:R-:W-:Y:S02]  /*1270*/  LOP3.LUT R21, R21, 0xaaaaaaaa, R22, 0xf8, !PT ;  /* 0xaaaaaaaa15157812 */ /* 0x000fe400078ef816 */
[----:B------:R-:W-:-:S03]  /*1280*/  IADD3.X R11, PT, PT, R17, UR11, RZ, P2, !PT ;  /* 0x0000000b110b7c10 */ /* 0x000fc600097fe4ff */
[----:B------:R0:W-:Y:S04]  /*1290*/  STG.E desc[UR4][R18.64], R21 ;  /* 0x0000001512007986 */ /* 0x0001e8000c101904 */
[----:B------:R-:W2:Y:S01]  /*12a0*/  LDG.E R22, desc[UR4][R10.64] ;  /* 0x000000040a167981 */ /* 0x000ea2000c1e1900 */
[----:B------:R-:W-:-:S04]  /*12b0*/  IADD3 R16, P1, PT, R16, UR8, RZ ;  /* 0x0000000810107c10 */ /* 0x000fc8000ff3e0ff */
[----:B------:R-:W-:Y:S02]  /*12c0*/  IADD3.X R17, PT, PT, R17, UR9, RZ, P1, !PT ;  /* 0x0000000911117c10 */ /* 0x000fe40008ffe4ff */
[----:B--2---:R-:W-:Y:S01]  /*12d0*/  SHF.R.U32.HI R23, RZ, 0x4, R22 ;  /* 0x00000004ff177819 */ /* 0x004fe20000011616 */
[----:B------:R-:W-:-:S03]  /*12e0*/  IMAD.SHL.U32 R22, R22, 0x10, RZ ;  /* 0x0000001016167824 */ /* 0x000fc600078e00ff */
        /* <DEDUP_REMOVED lines=10> */
[----:B------:R-:W-:Y:S04]  /*1390*/  STG.E desc[UR4][R16.64], R23 ;  /* 0x0000001710007986 */ /* 0x000fe8000c101904 */
[----:B0-----:R-:W2:Y:S02]  /*13a0*/  LDG.E R18, desc[UR4][R10.64+0x200] ;  /* 0x000200040a127981 */ /* 0x001ea4000c1e1900 */
        /* <DEDUP_REMOVED lines=12> */
[----:B------:R0:W-:Y:S04]  /*1470*/  STG.E desc[UR4][R16.64+0x200], R19 ;  /* 0x0002001310007986 */ /* 0x0001e8000c101904 */
[----:B------:R-:W2:Y:S02]  /*1480*/  LDG.E R18, desc[UR4][R10.64+0x400] ;  /* 0x000400040a127981 */ /* 0x000ea4000c1e1900 */
        /* <DEDUP_REMOVED lines=13> */
[----:B------:R-:W0:Y:S02]  /*1560*/  LDG.E R18, desc[UR4][R10.64+0x600] ;  /* 0x000600040a127981 */ /* 0x000e24000c1e1900 */
[----:B0-----:R-:W-:Y:S01]  /*1570*/  SHF.R.U32.HI R19, RZ, 0x4, R18 ;  /* 0x00000004ff137819 */ /* 0x001fe20000011612 */
        /* <DEDUP_REMOVED lines=12> */
[----:B------:R-:W1:Y:S02]  /*1640*/  LDG.E R18, desc[UR4][R10.64+0x800] ;  /* 0x000800040a127981 */ /* 0x000e64000c1e1900 */
[----:B-1----:R-:W-:Y:S01]  /*1650*/  SHF.R.U32.HI R21, RZ, 0x4, R18 ;  /* 0x00000004ff157819 */ /* 0x002fe20000011612 */
        /* <DEDUP_REMOVED lines=26> */
[----:B------:R-:W2:Y:S01]  /*1800*/  LDG.E R10, desc[UR4][R10.64+0xc00] ;  /* 0x000c00040a0a7981 */ /* 0x000ea2000c1e1900 */
[----:B------:R-:W-:Y:S01]  /*1810*/  VIADD R14, R14, 0x8 ;  /* 0x000000080e0e7836 */ /* 0x000fe20000000000 */
[----:B------:R-:W-:Y:S01]  /*1820*/  IADD3 R12, P2, PT, R12, 0x1000, RZ ;  /* 0x000010000c0c7810 */ /* 0x000fe20007f5e0ff */
[----:B------:R-:W-:-:S03]  /*1830*/  VIADD R13, R13, 0x400 ;  /* 0x000004000d0d7836 */ /* 0x000fc60000000000 */
[----:B------:R-:W-:Y:S01]  /*1840*/  ISETP.NE.AND P1, PT, R14, RZ, PT ;  /* 0x000000ff0e00720c */ /* 0x000fe20003f25270 */
[----:B------:R-:W-:Y:S01]  /*1850*/  IMAD.X R15, RZ, RZ, R15, P2 ;  /* 0x000000ffff0f7224 */ /* 0x000fe200010e060f */
[----:B--2---:R-:W-:Y:S01]  /*1860*/  SHF.R.U32.HI R18, RZ, 0x4, R10 ;  /* 0x00000004ff127819 */ /* 0x004fe2000001160a */
[----:B-1----:R-:W-:-:S03]  /*1870*/  IMAD.SHL.U32 R21, R10, 0x10, RZ ;  /* 0x000000100a157824 */ /* 0x002fc600078e00ff */
        /* <DEDUP_REMOVED lines=10> */
[----:B------:R0:W-:Y:S01]  /*1920*/  STG.E desc[UR4][R16.64+0xc00], R21 ;  /* 0x000c001510007986 */ /* 0x0001e2000c101904 */
[----:B------:R-:W-:Y:S05]  /*1930*/  @P1 BRA `(.L_x_10) ;  /* 0xfffffff800041947 */ /* 0x000fea000383ffff */
.L_x_9:
[----:B------:R-:W-:Y:S05]  /*1940*/  @!P0 EXIT ;  /* 0x000000000000894d */ /* 0x000fea0003800000 */
[----:B------:R-:W-:Y:S02]  /*1950*/  ISETP.GE.U32.AND P0, PT, R20, 0x4, PT ;  /* 0x000000041400780c */ /* 0x000fe40003f06070 */
[----:B------:R-:W-:-:S04]  /*1960*/  LOP3.LUT R15, R0, 0x3, RZ, 0xc0, !PT ;  /* 0x00000003000f7812 */ /* 0x000fc800078ec0ff */
[----:B------:R-:W-:-:S07]  /*1970*/  ISETP.NE.AND P1, PT, R15, RZ, PT ;  /* 0x000000ff0f00720c */ /* 0x000fce0003f25270 */
[----:B------:R-:W-:Y:S06]  /*1980*/  @!P0 BRA `(.L_x_11) ;  /* 0x0000000000f08947 */ /* 0x000fec0003800000 */
[----:B------:R-:W-:-:S04]  /*1990*/  IMAD R11, R8, 0x80, R9 ;  /* 0x00000080080b7824 */ /* 0x000fc800078e0209 */
[----:B------:R-:W-:-:S05]  /*19a0*/  IMAD.WIDE R6, R11, 0x4, R4 ;  /* 0x000000040b067825 */ /* 0x000fca00078e0204 */
        /* <DEDUP_REMOVED lines=10> */
[----:B------:R-:W-:Y:S02]  /*1a50*/  IMAD.SHL.U32 R13, R10, 0x2, RZ ;  /* 0x000000020a0d7824 */ /* 0x000fe400078e00ff */
[----:B------:R-:W-:Y:S01]  /*1a60*/  IMAD.WIDE R10, R11, 0x4, R2 ;  /* 0x000000040b0a7825 */ /* 0x000fe200078e0202 */
[----:B------:R-:W-:-:S04]  /*1a70*/  LOP3.LUT R12, R12, 0x55555555, RZ, 0xc0, !PT ;  /* 0x555555550c0c7812 */ /* 0x000fc800078ec0ff */
[----:B------:R-:W-:-:S05]  /*1a80*/  LOP3.LUT R13, R12, 0xaaaaaaaa, R13, 0xf8, !PT ;  /* 0xaaaaaaaa0c0d7812 */ /* 0x000fca00078ef80d */
[----:B------:R1:W-:Y:S04]  /*1a90*/  STG.E desc[UR4][R10.64], R13 ;  /* 0x0000000d0a007986 */ /* 0x0003e8000c101904 */
[----:B------:R-:W2:Y:S02]  /*1aa0*/  LDG.E R12, desc[UR4][R6.64+0x200] ;  /* 0x00020004060c7981 */ /* 0x000ea4000c1e1900 */
[----:B--2---:R-:W-:Y:S01]  /*1ab0*/  SHF.R.U32.HI R14, RZ, 0x4, R12 ;  /* 0x00000004ff0e7819 */ /* 0x004fe2000001160c */
[----:B0-----:R-:W-:-:S03]  /*1ac0*/  IMAD.SHL.U32 R17, R12, 0x10, RZ ;  /* 0x000000100c117824 */ /* 0x001fc600078e00ff */
[----:B------:R-:W-:-:S04]  /*1ad0*/  LOP3.LUT R14, R14, 0xf0f0f0f, RZ, 0xc0, !PT ;  /* 0x0f0f0f0f0e0e7812 */ /* 0x000fc800078ec0ff */
[----:B------:R-:W-:-:S04]  /*1ae0*/  LOP3.LUT R14, R14, 0xf0f0f0f0, R17, 0xf8, !PT ;  /* 0xf0f0f0f00e0e7812 */ /* 0x000fc800078ef811 */
[----:B------:R-:W-:Y:S01]  /*1af0*/  SHF.R.U32.HI R12, RZ, 0x2, R14 ;  /* 0x00000002ff0c7819 */ /* 0x000fe2000001160e */
[----:B------:R-:W-:-:S03]  /*1b00*/  IMAD.SHL.U32 R17, R14, 0x4, RZ ;  /* 0x000000040e117824 */ /* 0x000fc600078e00ff */
[----:B------:R-:W-:-:S04]  /*1b10*/  LOP3.LUT R12, R12, 0x33333333, RZ, 0xc0, !PT ;  /* 0x333333330c0c7812 */ /* 0x000fc800078ec0ff */
[----:B------:R-:W-:-:S04]  /*1b20*/  LOP3.LUT R12, R12, 0xcccccccc, R17, 0xf8, !PT ;  /* 0xcccccccc0c0c7812 */ /* 0x000fc800078ef811 */
[----:B------:R-:W-:Y:S01]  /*1b30*/  SHF.R.U32.HI R14, RZ, 0x1, R12 ;  /* 0x00000001ff0e7819 */ /* 0x000fe2000001160c */
[----:B-1----:R-:W-:-:S03]  /*1b40*/  IMAD.SHL.U32 R13, R12, 0x2, RZ ;  /* 0x000000020c0d7824 */ /* 0x002fc600078e00ff */
        /* <DEDUP_REMOVED lines=13> */
[----:B0-----:R-:W-:-:S03]  /*1c20*/  IMAD.SHL.U32 R13, R12, 0x2, RZ ;  /* 0x000000020c0d7824 */ /* 0x001fc600078e00ff */
[----:B------:R-:W-:-:S04]  /*1c30*/  LOP3.LUT R14, R14, 0x55555555, RZ, 0xc0, !PT ;  /* 0x555555550e0e7812 */ /* 0x000fc800078ec0ff */
[----:B------:R-:W-:-:S05]  /*1c40*/  LOP3.LUT R13, R14, 0xaaaaaaaa, R13, 0xf8, !PT ;  /* 0xaaaaaaaa0e0d7812 */ /* 0x000fca00078ef80d */
[----:B------:R0:W-:Y:S04]  /*1c50*/  STG.E desc[UR4][R10.64+0x400], R13 ;  /* 0x0004000d0a007986 */ /* 0x0001e8000c101904 */
[----:B------:R-:W2:Y:S01]  /*1c60*/  LDG.E R6, desc[UR4][R6.64+0x600] ;  /* 0x0006000406067981 */ /* 0x000ea2000c1e1900 */
[----:B------:R-:W-:Y:S01]  /*1c70*/  VIADD R8, R8, 0x4 ;  /* 0x0000000408087836 */ /* 0x000fe20000000000 */
        /* <DEDUP_REMOVED lines=12> */
[----:B------:R1:W-:Y:S02]  /*1d40*/  STG.E desc[UR4][R10.64+0x600], R13 ;  /* 0x0006000d0a007986 */ /* 0x0003e4000c101904 */
.L_x_11:
[----:B------:R-:W-:Y:S05]  /*1d50*/  @!P1 EXIT ;  /* 0x000000000000994d */ /* 0x000fea0003800000 */
[----:B------:R-:W-:Y:S02]  /*1d60*/  ISETP.NE.AND P0, PT, R15, 0x1, PT ;  /* 0x000000010f00780c */ /* 0x000fe40003f05270 */
[----:B------:R-:W-:-:S04]  /*1d70*/  LOP3.LUT R0, R0, 0x1, RZ, 0xc0, !PT ;  /* 0x0000000100007812 */ /* 0x000fc800078ec0ff */
[----:B------:R-:W-:-:S07]  /*1d80*/  ISETP.NE.U32.AND P1, PT, R0, 0x1, PT ;  /* 0x000000010000780c */ /* 0x000fce0003f25070 */
[----:B------:R-:W-:Y:S06]  /*1d90*/  @!P0 BRA `(.L_x_12) ;  /* 0x0000000000808947 */ /* 0x000fec0003800000 */
[----:B------:R-:W-:-:S04]  /*1da0*/  IMAD R15, R8, 0x80, R9 ;  /* 0x00000080080f7824 */ /* 0x000fc800078e0209 */
[----:B------:R-:W-:-:S05]  /*1db0*/  IMAD.WIDE R6, R15, 0x4, R4 ;  /* 0x000000040f067825 */ /* 0x000fca00078e0204 */
        /* <DEDUP_REMOVED lines=11> */
[----:B------:R-:W-:Y:S01]  /*1e70*/  LOP3.LUT R0, R10, 0x55555555, RZ, 0xc0, !PT ;  /* 0x555555550a007812 */ /* 0x000fe200078ec0ff */
[----:B------:R-:W-:-:S03]  /*1e80*/  IMAD.WIDE R10, R15, 0x4, R2 ;  /* 0x000000040f0a7825 */ /* 0x000fc600078e0202 */
        /* <DEDUP_REMOVED lines=16> */
[----:B------:R2:W-:Y:S02]  /*1f90*/  STG.E desc[UR4][R10.64+0x200], R13 ;  /* 0x0002000d0a007986 */ /* 0x0005e4000c101904 */
.L_x_12:
[----:B------:R-:W-:Y:S05]  /*1fa0*/  @P1 EXIT ;  /* 0x000000000000194d */ /* 0x000fea0003800000 */
[----:B------:R-:W-:-:S04]  /*1fb0*/  IMAD R9, R8, 0x80, R9 ;  /* 0x0000008008097824 */ /* 0x000fc800078e0209 */
[----:B------:R-:W-:-:S06]  /*1fc0*/  IMAD.WIDE R4, R9, 0x4, R4 ;  /* 0x0000000409047825 */ /* 0x000fcc00078e0204 */
[----:B------:R-:W3:Y:S01]  /*1fd0*/  LDG.E R4, desc[UR4][R4.64] ;  /* 0x0000000404047981 */ /* 0x000ee2000c1e1900 */
[----:B------:R-:W-:Y:S01]  /*1fe0*/  IMAD.WIDE R2, R9, 0x4, R2 ;  /* 0x0000000409027825 */ /* 0x000fe200078e0202 */
[----:B---3--:R-:W-:-:S03]  /*1ff0*/  SHF.R.U32.HI R0, RZ, 0x4, R4 ;  /* 0x00000004ff007819 */ /* 0x008fc60000011604 */
[----:B------:R-:W-:Y:S01]  /*2000*/  IMAD.SHL.U32 R7, R4, 0x10, RZ ;  /* 0x0000001004077824 */ /* 0x000fe200078e00ff */
        /* <DEDUP_REMOVED lines=12> */
.L_x_13:
[----:B------:R-:W-:-:S00]  /*20d0*/  BRA `(.L_x_13) ;  /* 0xfffffffc00fc7947 */ /* 0x000fc0000383ffff */
[----:B------:R-:W-:-:S00]  /*20e0*/  NOP ;  /* 0x0000000000007918 */ /* 0x000fc00000000000 */
        /* <DEDUP_REMOVED lines=9> */
.L_x_29:


//--------------------- .text._ZN3cub18CUB_300001_SM_10006detail9transform16transform_kernelINS2_10policy_hubILb1EN4cuda3std3__45tupleIJN6thrust24THRUST_300001_SM_1000_NS6detail15normal_iteratorINSA_10device_ptrIjEEEEEEEE10policy1000Ei18bitreverse_functorSF_JPjEEEvT0_iT1_T2_DpNS2_10kernel_argIT3_EE --------------------------
	.section	.text._ZN3cub18CUB_300001_SM_10006detail9transform16transform_kernelINS2_10policy_hubILb1EN4cuda3std3__45tupleIJN6thrust24THRUST_300001_SM_1000_NS6detail15normal_iteratorINSA_10device_ptrIjEEEEEEEE10policy1000Ei18bitreverse_functorSF_JPjEEEvT0_iT1_T2_DpNS2_10kernel_argIT3_EE,"ax",@progbits
	.align	128
        .global         _ZN3cub18CUB_300001_SM_10006detail9transform16transform_kernelINS2_10policy_hubILb1EN4cuda3std3__45tupleIJN6thrust24THRUST_300001_SM_1000_NS6detail15normal_iteratorINSA_10device_ptrIjEEEEEEEE10policy1000Ei18bitreverse_functorSF_JPjEEEvT0_iT1_T2_DpNS2_10kernel_argIT3_EE
        .type           _ZN3cub18CUB_300001_SM_10006detail9transform16transform_kernelINS2_10policy_hubILb1EN4cuda3std3__45tupleIJN6thrust24THRUST_300001_SM_1000_NS6detail15normal_iteratorINSA_10device_ptrIjEEEEEEEE10policy1000Ei18bitreverse_functorSF_JPjEEEvT0_iT1_T2_DpNS2_10kernel_argIT3_EE,@function
        .size           _ZN3cub18CUB_300001_SM_10006detail9transform16transform_kernelINS2_10policy_hubILb1EN4cuda3std3__45tupleIJN6thrust24THRUST_300001_SM_1000_NS6detail15normal_iteratorINSA_10device_ptrIjEEEEEEEE10policy1000Ei18bitreverse_functorSF_JPjEEEvT0_iT1_T2_DpNS2_10kernel_argIT3_EE,(.L_x_30 - _ZN3cub18CUB_300001_SM_10006detail9transform16transform_kernelINS2_10policy_hubILb1EN4cuda3std3__45tupleIJN6thrust24THRUST_300001_SM_1000_NS6detail15normal_iteratorINSA_10device_ptrIjEEEEEEEE10policy1000Ei18bitreverse_functorSF_JPjEEEvT0_iT1_T2_DpNS2_10kernel_argIT3_EE)
        .other          _ZN3cub18CUB_300001_SM_10006detail9transform16transform_kernelINS2_10policy_hubILb1EN4cuda3std3__45tupleIJN6thrust24THRUST_300001_SM_1000_NS6detail15normal_iteratorINSA_10device_ptrIjEEEEEEEE10policy1000Ei18bitreverse_functorSF_JPjEEEvT0_iT1_T2_DpNS2_10kernel_argIT3_EE,@"STO_CUDA_ENTRY STV_DEFAULT"
_ZN3cub18CUB_300001_SM_10006detail9transform16transform_kernelINS2_10policy_hubILb1EN4cuda3std3__45tupleIJN6thrust24THRUST_300001_SM_1000_NS6detail15normal_iteratorINSA_10device_ptrIjEEEEEEEE10policy1000Ei18bitreverse_functorSF_JPjEEEvT0_iT1_T2_DpNS2_10kernel_argIT3_EE:
.text._ZN3cub18CUB_300001_SM_10006detail9transform16transform_kernelINS2_10policy_hubILb1EN4cuda3std3__45tupleIJN6thrust24THRUST_300001_SM_1000_NS6detail15normal_iteratorINSA_10device_ptrIjEEEEEEEE10policy1000Ei18bitreverse_functorSF_JPjEEEvT0_iT1_T2_DpNS2_10kernel_argIT3_EE:
[----:B------:R-:W-:Y:S08]  /*0000*/  LDC R1, c[0x0][0x37c] ;  /* 0x0000df00ff017b82 */ /* 0x000ff00000000800 */
[----:B------:R-:W0:Y:S01]  /*0010*/  LDC.64 R10, c[0x0][0x380] ;  /* 0x0000e000ff0a7b82 */ /* 0x000e220000000a00 */
[----:B------:R-:W1:Y:S01]  /*0020*/  S2R R9, SR_TID.X ;  /* 0x0000000000097919 */ /* 0x000e620000002100 */
[----:B------:R-:W-:Y:S06]  /*0030*/  BSSY.RECONVERGENT B0, `(.L_x_14) ;  /* 0x0000013000007945 */ /* 0x000fec0003800200 */
[----:B------:R-:W2:Y:S01]  /*0040*/  S2UR UR4, SR_CTAID.X ;  /* 0x00000000000479c3 */ /* 0x000ea20000002500 */
[----:B0-----:R-:W-:-:S04]  /*0050*/  IMAD.SHL.U32 R5, R11, 0x80, RZ ;  /* 0x000000800b057824 */ /* 0x001fc800078e00ff */
[----:B--2---:R-:W-:Y:S02]  /*0060*/  IMAD R7, R5, UR4, RZ ;  /* 0x0000000405077c24 */ /* 0x004fe4000f8e02ff */
[----:B-1----:R-:W-:Y:S02]  /*0070*/  IMAD.SHL.U32 R13, R9, 0x80, RZ ;  /* 0x00000080090d7824 */ /* 0x002fe400078e00ff */
[----:B------:R-:W-:-:S05]  /*0080*/  IMAD.IADD R10, R10, 0x1, -R7 ;  /* 0x000000010a0a7824 */ /* 0x000fca00078e0a07 */
[----:B------:R-:W-:-:S05]  /*0090*/  VIMNMX R0, PT, PT, R5, R10, PT ;  /* 0x0000000a05007248 */ /* 0x000fca0003fe0100 */
[----:B------:R-:W-:-:S05]  /*00a0*/  IMAD.SHL.U32 R4, R0, 0x4, RZ ;  /* 0x0000000400047824 */ /* 0x000fca00078e00ff */
[----:B------:R-:W-:-:S13]  /*00b0*/  ISETP.GE.AND P0, PT, R13, R4, PT ;  /* 0x000000040d00720c */ /* 0x000fda0003f06270 */
[----:B------:R-:W-:Y:S05]  /*00c0*/  @P0 BRA `(.L_x_15) ;  /* 0x0000000000240947 */ /* 0x000fea0003800000 */
[----:B------:R-:W0:Y:S02]  /*00d0*/  LDC.64 R2, c[0x0][0x398] ;  /* 0x0000e600ff027b82 */ /* 0x000e240000000a00 */
[----:B0-----:R-:W-:-:S04]  /*00e0*/  IMAD.WIDE.U32 R2, R9, 0x80, R2 ;  /* 0x0000008009027825 */ /* 0x001fc800078e0002 */
[----:B------:R-:W-:-:S07]  /*00f0*/  IMAD.WIDE R2, R7, 0x4, R2 ;  /* 0x0000000407027825 */ /* 0x000fce00078e0202 */
.L_x_16:
[----:B------:R-:W-:Y:S01]  /*0100*/  VIADD R13, R13, 0x4000 ;  /* 0x000040000d0d7836 */ /* 0x000fe20000000000 */
[----:B------:R0:W-:Y:S04]  /*0110*/  CCTL.E.PF2 [R2] ;  /* 0x000000000200798f */ /* 0x0001e80000800100 */
[----:B------:R-:W-:Y:S02]  /*0120*/  ISETP.GE.AND P0, PT, R13, R4, PT ;  /* 0x000000040d00720c */ /* 0x000fe40003f06270 */
[----:B0-----:R-:W-:-:S05]  /*0130*/  IADD3 R2, P1, PT, R2, 0x4000, RZ ;  /* 0x0000400002027810 */ /* 0x001fca0007f3e0ff */
[----:B------:R-:W-:-:S06]  /*0140*/  IMAD.X R3, RZ, RZ, R3, P1 ;  /* 0x000000ffff037224 */ /* 0x000fcc00008e0603 */
[----:B------:R-:W-:Y:S05]  /*0150*/  @!P0 BRA `(.L_x_16) ;  /* 0xfffffffc00e88947 */ /* 0x000fea000383ffff */
.L_x_15:
[----:B------:R-:W-:Y:S05]  /*0160*/  BSYNC.RECONVERGENT B0 ;  /* 0x0000000000007941 */ /* 0x000fea0003800200 */
.L_x_14:
[----:B------:R-:W0:Y:S01]  /*0170*/  LDCU.128 UR8, c[0x0][0x390] ;  /* 0x00007200ff0877ac */ /* 0x000e220008000c00 */
[----:B------:R-:W-:Y:S01]  /*0180*/  ISETP.GT.AND P0, PT, R5, R10, PT ;  /* 0x0000000a0500720c */ /* 0x000fe20003f04270 */
[----:B------:R-:W-:Y:S01]  /*0190*/  IMAD.WIDE R6, R7, 0x4, RZ ;  /* 0x0000000407067825 */ /* 0x000fe200078e02ff */
[----:B------:R-:W1:Y:S02]  /*01a0*/  LDCU.64 UR4, c[0x0][0x358] ;  /* 0x00006b00ff0477ac */ /* 0x000e640008000a00 */
[C---:B0-----:R-:W-:Y:S02]  /*01b0*/  IADD3 R2, P1, PT, R6.reuse, UR10, RZ ;  /* 0x0000000a06027c10 */ /* 0x041fe4000ff3e0ff */
[----:B------:R-:W-:Y:S02]  /*01c0*/  IADD3 R4, P2, PT, R6, UR8, RZ ;  /* 0x0000000806047c10 */ /* 0x000fe4000ff5e0ff */
[C---:B------:R-:W-:Y:S02]  /*01d0*/  IADD3.X R3, PT, PT, R7.reuse, UR11, RZ, P1, !PT ;  /* 0x0000000b07037c10 */ /* 0x040fe40008ffe4ff */
[----:B------:R-:W-:-:S03]  /*01e0*/  IADD3.X R5, PT, PT, R7, UR9, RZ, P2, !PT ;  /* 0x0000000907057c10 */ /* 0x000fc600097fe4ff */
[----:B-1----:R-:W-:Y:S06]  /*01f0*/  @P0 BRA `(.L_x_17) ;  /* 0x0000001000180947 */ /* 0x002fec0003800000 */
[----:B------:R-:W-:-:S13]  /*0200*/  ISETP.GE.AND P0, PT, R11, 0x1, PT ;  /* 0x000000010b00780c */ /* 0x000fda0003f06270 */
[----:B------:R-:W-:Y:S05]  /*0210*/  @!P0 EXIT ;  /* 0x000000000000894d */ /* 0x000fea0003800000 */
[C---:B------:R-:W-:Y:S01]  /*0220*/  ISETP.GE.U32.AND P1, PT, R11.reuse, 0x8, PT ;  /* 0x000000080b00780c */ /* 0x040fe20003f26070 */
[----:B------:R-:W-:Y:S01]  /*0230*/  IMAD.MOV.U32 R0, RZ, RZ, RZ ;  /* 0x000000ffff007224 */ /* 0x000fe200078e00ff */
[----:B------:R-:W-:-:S04]  /*0240*/  LOP3.LUT R20, R11, 0x7, RZ, 0xc0, !PT ;  /* 0x000000070b147812 */ /* 0x000fc800078ec0ff */
[----:B------:R-:W-:-:S07]  /*0250*/  ISETP.NE.AND P0, PT, R20, RZ, PT ;  /* 0x000000ff1400720c */ /* 0x000fce0003f05270 */
[----:B------:R-:W-:Y:S06]  /*0260*/  @!P1 BRA `(.L_x_18) ;  /* 0x0000000800149947 */ /* 0x000fec0003800000 */
[----:B------:R-:W-:Y:S01]  /*0270*/  LOP3.LUT R0, R11, 0x7ffffff8, RZ, 0xc0, !PT ;  /* 0x7ffffff80b007812 */ /* 0x000fe200078ec0ff */
[C---:B------:R-:W-:Y:S01]  /*0280*/  IMAD.WIDE.U32 R12, R9.reuse, 0x4, R6 ;  /* 0x00000004090c7825 */ /* 0x040fe200078e0006 */
[----:B------:R-:W0:Y:S03]  /*0290*/  LDCU.128 UR8, c[0x0][0x390] ;  /* 0x00007200ff0877ac */ /* 0x000e260008000c00 */
[----:B------:R-:W-:Y:S02]  /*02a0*/  IMAD.MOV.U32 R8, RZ, RZ, R12 ;  /* 0x000000ffff087224 */ /* 0x000fe400078e000c */
[----:B------:R-:W-:Y:S02]  /*02b0*/  VIADD R11, R9, 0x80 ;  /* 0x00000080090b7836 */ /* 0x000fe40000000000 */
[----:B------:R-:W-:-:S07]  /*02c0*/  IMAD.MOV R10, RZ, RZ, -R0 ;  /* 0x000000ffff0a7224 */ /* 0x000fce00078e0a00 */
.L_x_19:
[----:B0-----:R-:W-:-:S04]  /*02d0*/  IADD3 R14, P1, PT, R8, UR10, RZ ;  /* 0x0000000a080e7c10 */ /* 0x001fc8000ff3e0ff */
[----:B------:R-:W-:-:S05]  /*02e0*/  IADD3.X R15, PT, PT, R13, UR11, RZ, P1, !PT ;  /* 0x0000000b0d0f7c10 */ /* 0x000fca0008ffe4ff */
[----:B------:R-:W2:Y:S01]  /*02f0*/  LDG.E R14, desc[UR4][R14.64] ;  /* 0x000000040e0e7981 */ /* 0x000ea2000c1e1900 */
[----:B------:R-:W-:Y:S02]  /*0300*/  IADD3 R18, P1, PT, R8, UR8, RZ ;  /* 0x0000000808127c10 */ /* 0x000fe4000ff3e0ff */
[----:B--2---:R-:W-:Y:S01]  /*0310*/  SHF.R.U32.HI R12, RZ, 0x4, R14 ;  /* 0x00000004ff0c7819 */ /* 0x004fe2000001160e */
[----:B-1----:R-:W-:-:S03]  /*0320*/  IMAD.SHL.U32 R17, R14, 0x10, RZ ;  /* 0x000000100e117824 */ /* 0x002fc600078e00ff */
        /* <DEDUP_REMOVED lines=119> */
[----:B------:R1:W-:Y:S01]  /*0aa0*/  STG.E desc[UR4][R16.64+0xc00], R19 ;  /* 0x000c001310007986 */ /* 0x0003e2000c101904 */
[----:B------:R-:W-:Y:S05]  /*0ab0*/  @P1 BRA `(.L_x_19) ;  /* 0xfffffff800041947 */ /* 0x000fea000383ffff */
.L_x_18:
[----:B------:R-:W-:Y:S05]  /*0ac0*/  @!P0 EXIT ;  /* 0x000000000000894d */ /* 0x000fea0003800000 */
[----:B------:R-:W0:Y:S01]  /*0ad0*/  LDC R8, c[0x0][0x384] ;  /* 0x0000e100ff087b82 */ /* 0x000e220000000800 */
[----:B------:R-:W-:Y:S02]  /*0ae0*/  ISETP.GE.U32.AND P0, PT, R20, 0x4, PT ;  /* 0x000000041400780c */ /* 0x000fe40003f06070 */
[----:B0-----:R-:W-:-:S04]  /*0af0*/  LOP3.LUT R15, R8, 0x3, RZ, 0xc0, !PT ;  /* 0x00000003080f7812 */ /* 0x001fc800078ec0ff */
        /* <DEDUP_REMOVED lines=62> */
.L_x_20:
[----:B------:R-:W-:Y:S05]  /*0ee0*/  @!P1 EXIT ;  /* 0x000000000000994d */ /* 0x000fea0003800000 */
[----:B------:R-:W-:Y:S02]  /*0ef0*/  ISETP.NE.AND P0, PT, R15, 0x1, PT ;  /* 0x000000010f00780c */ /* 0x000fe40003f05270 */
[----:B------:R-:W-:-:S04]  /*0f00*/  LOP3.LUT R8, R8, 0x1, RZ, 0xc0, !PT ;  /* 0x0000000108087812 */ /* 0x000fc800078ec0ff */
[----:B------:R-:W-:-:S07]  /*0f10*/  ISETP.NE.U32.AND P1, PT, R8, 0x1, PT ;  /* 0x000000010800780c */ /* 0x000fce0003f25070 */
[----:B------:R-:W-:Y:S06]  /*0f20*/  @!P0 BRA `(.L_x_21) ;  /* 0x0000000000808947 */ /* 0x000fec0003800000 */
[----:B------:R-:W-:-:S04]  /*0f30*/  IMAD R15, R0, 0x80, R9 ;  /* 0x00000080000f7824 */ /* 0x000fc800078e0209 */
[----:B------:R-:W-:-:S05]  /*0f40*/  IMAD.WIDE R6, R15, 0x4, R2 ;  /* 0x000000040f067825 */ /* 0x000fca00078e0202 */
        /* <DEDUP_REMOVED lines=30> */
.L_x_21:
        /* <DEDUP_REMOVED lines=19> */
.L_x_17:
[----:B------:R-:W-:-:S13]  /*1260*/  ISETP.GE.AND P0, PT, R11, 0x1, PT ;  /* 0x000000010b00780c */ /* 0x000fda0003f06270 */
[----:B------:R-:W-:Y:S05]  /*1270*/  @!P0 EXIT ;  /* 0x000000000000894d */ /* 0x000fea0003800000 */
[C---:B------:R-:W-:Y:S01]  /*1280*/  ISETP.GE.U32.AND P0, PT, R11.reuse, 0x4, PT ;  /* 0x000000040b00780c */ /* 0x040fe20003f06070 */
[----:B------:R-:W-:Y:S01]  /*1290*/  IMAD.MOV.U32 R6, RZ, RZ, RZ ;  /* 0x000000ffff067224 */ /* 0x000fe200078e00ff */
[----:B------:R-:W-:-:S11]  /*12a0*/  LOP3.LUT R8, R11, 0x3, RZ, 0xc0, !PT ;  /* 0x000000030b087812 */ /* 0x000fd600078ec0ff */
[----:B------:R-:W-:Y:S05]  /*12b0*/  @!P0 BRA `(.L_x_22) ;  /* 0x0000000400408947 */ /* 0x000fea0003800000 */
[----:B------:R-:W-:Y:S01]  /*12c0*/  LOP3.LUT R6, R11, 0x7ffffffc, RZ, 0xc0, !PT ;  /* 0x7ffffffc0b067812 */ /* 0x000fe200078ec0ff */
[----:B------:R-:W-:-:S07]  /*12d0*/  IMAD.MOV.U32 R7, RZ, RZ, RZ ;  /* 0x000000ffff077224 */ /* 0x000fce00078e00ff */
.L_x_25:
[----:B0-----:R-:W-:-:S05]  /*12e0*/  IMAD R11, R7, 0x80, R9 ;  /* 0x00000080070b7824 */ /* 0x001fca00078e0209 */
        /* <DEDUP_REMOVED lines=12> */
[----:B------:R-:W-:Y:S01]  /*13b0*/  @!P0 LOP3.LUT R12, R12, 0xcccccccc, R17, 0xf8, !PT ;  /* 0xcccccccc0c0c8812 */ /* 0x000fe200078ef811 */
[----:B------:R-:W-:-:S03]  /*13c0*/  @!P0 IMAD.WIDE R16, R11, 0x4, R4 ;  /* 0x000000040b108825 */ /* 0x000fc600078e0204 */
        /* <DEDUP_REMOVED lines=25> */
[----:B------:R-:W-:Y:S01]  /*1560*/  VIADD R7, R7, 0x4 ;  /* 0x0000000407077836 */ /* 0x000fe20000000000 */
[----:B------:R-:W-:Y:S04]  /*1570*/  BSSY.RECONVERGENT B0, `(.L_x_23) ;  /* 0x0000023000007945 */ /* 0x000fe80003800200 */
[----:B------:R-:W-:Y:S01]  /*1580*/  ISETP.NE.AND P1, PT, R7, R6, PT ;  /* 0x000000060700720c */ /* 0x000fe20003f25270 */
[----:B0-----:R-:W-:-:S04]  /*1590*/  @!P0 IMAD.WIDE R12, R15, 0x4, R4 ;  /* 0x000000040f0c8825 */ /* 0x001fc800078e0204 */
[----:B------:R-:W-:Y:S01]  /*15a0*/  VIADD R15, R11, 0x180 ;  /* 0x000001800b0f7836 */ /* 0x000fe20000000000 */
        /* <DEDUP_REMOVED lines=31> */
.L_x_24:
[----:B------:R-:W-:Y:S05]  /*17a0*/  BSYNC.RECONVERGENT B0 ;  /* 0x0000000000007941 */ /* 0x000fea0003800200 */
.L_x_23:
[----:B------:R-:W-:Y:S05]  /*17b0*/  @P1 BRA `(.L_x_25) ;  /* 0xfffffff800c81947 */ /* 0x000fea000383ffff */
.L_x_22:
        /* <DEDUP_REMOVED lines=44> */
.L_x_26:
        /* <DEDUP_REMOVED lines=21> */
.L_x_27:
        /* <DEDUP_REMOVED lines=11> */
.L_x_30:


//--------------------- .text._ZN3cub18CUB_300001_SM_10006detail11EmptyKernelIvEEvv --------------------------
	.section	.text._ZN3cub18CUB_300001_SM_10006detail11EmptyKernelIvEEvv,"ax",@progbits
	.align	128
        .global         _ZN3cub18CUB_300001_SM_10006detail11EmptyKernelIvEEvv
        .type           _ZN3cub18CUB_300001_SM_10006detail11EmptyKernelIvEEvv,@function
        .size           _ZN3cub18CUB_300001_SM_10006detail11EmptyKernelIvEEvv,(.L_x_31 - _ZN3cub18CUB_300001_SM_10006detail11EmptyKernelIvEEvv)
        .other          _ZN3cub18CUB_300001_SM_10006detail11EmptyKernelIvEEvv,@"STO_CUDA_ENTRY STV_DEFAULT"
_ZN3cub18CUB_300001_SM_10006detail11EmptyKernelIvEEvv:
.text._ZN3cub18CUB_300001_SM_10006detail11EmptyKernelIvEEvv:
[----:B------:R-:W-:Y:S01]  /*0000*/  LDC R1, c[0x0][0x37c] ;  /* 0x0000df00ff017b82 */ /* 0x000fe20000000800 */
[----:B------:R-:W-:Y:S05]  /*0010*/  EXIT ;  /* 0x000000000000794d */ /* 0x000fea0003800000 */
.L_x_28:
        /* <DEDUP_REMOVED lines=14> */
.L_x_31:


//--------------------- .nv.shared.reserved.0     --------------------------
	.section	.nv.shared.reserved.0,"aw",@nobits
	.weak		__nv_reservedSMEM_offset_0_alias
	.size		__nv_reservedSMEM_offset_0_alias, 0, 64
	.other		__nv_reservedSMEM_offset_0_alias,@"STO_CUDA_RESERVED_SHARED STV_DEFAULT"
__nv_reservedSMEM_offset_0_alias:
	.zero		0
	.zero		64


//--------------------- .nv.global                --------------------------
	.section	.nv.global,"aw",@nobits
.nv.global:
	.type		_ZN34_INTERNAL_01e7656c_4_k_cu_2703ef8e6thrust24THRUST_300001_SM_1000_NS3seqE,@object
	.size		_ZN34_INTERNAL_01e7656c_4_k_cu_2703ef8e6thrust24THRUST_300001_SM_1000_NS3seqE,(_ZN34_INTERNAL_01e7656c_4_k_cu_2703ef8e4cuda3std3__48in_placeE - _ZN34_INTERNAL_01e7656c_4_k_cu_2703ef8e6thrust24THRUST_300001_SM_1000_NS3seqE)
_ZN34_INTERNAL_01e7656c_4_k_cu_2703ef8e6thrust24THRUST_300001_SM_1000_NS3seqE:
	.zero		1
	.type		_ZN34_INTERNAL_01e7656c_4_k_cu_2703ef8e4cuda3std3__48in_placeE,@object
	.size		_ZN34_INTERNAL_01e7656c_4_k_cu_2703ef8e4cuda3std3__48in_placeE,(_ZN34_INTERNAL_01e7656c_4_k_cu_2703ef8e4cuda3std6ranges3__45__cpo4sizeE - _ZN34_INTERNAL_01e7656c_4_k_cu_2703ef8e4cuda3std3__48in_placeE)
_ZN34_INTERNAL_01e7656c_4_k_cu_2703ef8e4cuda3std3__48in_placeE:
	.zero		1
	.type		_ZN34_INTERNAL_01e7656c_4_k_cu_2703ef8e4cuda3std6ranges3__45__cpo4sizeE,@object
	.size		_ZN34_INTERNAL_01e7656c_4_k_cu_2703ef8e4cuda3std6ranges3__45__cpo4sizeE,(_ZN34_INTERNAL_01e7656c_4_k_cu_2703ef8e6thrust24THRUST_300001_SM_1000_NS12placeholders2_3E - _ZN34_INTERNAL_01e7656c_4_k_cu_2703ef8e4cuda3std6ranges3__45__cpo4sizeE)
_ZN34_INTERNAL_01e7656c_4_k_cu_2703ef8e4cuda3std6ranges3__45__cpo4sizeE:
	.zero		1
	.type		_ZN34_INTERNAL_01e7656c_4_k_cu_2703ef8e6thrust24THRUST_300001_SM_1000_NS12placeholders2_3E,@object
	.size		_ZN34_INTERNAL_01e7656c_4_k_cu_2703ef8e6thrust24THRUST_300001_SM_1000_NS12placeholders2_3E,(_ZN34_INTERNAL_01e7656c_4_k_cu_2703ef8e4cuda3std3__45__cpo6cbeginE - _ZN34_INTERNAL_01e7656c_4_k_cu_2703ef8e6thrust24THRUST_300001_SM_1000_NS12placeholders2_3E)
_ZN34_INTERNAL_01e7656c_4_k_cu_2703ef8e6thrust24THRUST_300001_SM_1000_NS12placeholders2_3E:
	.zero		1
	.type		_ZN34_INTERNAL_01e7656c_4_k_cu_2703ef8e4cuda3std3__45__cpo6cbeginE,@object
	.size		_ZN34_INTERNAL_01e7656c_4_k_cu_2703ef8e4cuda3std3__45__cpo6cbeginE,(_ZN34_INTERNAL_01e7656c_4_k_cu_2703ef8e4cuda3std6ranges3__45__cpo6cbeginE - _ZN34_INTERNAL_01e7656c_4_k_cu_2703ef8e4cuda3std3__45__cpo6cbeginE)
_ZN34_INTERNAL_01e7656c_4_k_cu_2703ef8e4cuda3std3__45__cpo6cbeginE:
	.zero		1
	.type		_ZN34_INTERNAL_01e7656c_4_k_cu_2703ef8e4cuda3std6ranges3__45__cpo6cbeginE,@object
	.size		_ZN34_INTERNAL_01e7656c_4_k_cu_2703ef8e4cuda3std6ranges3__45__cpo6cbeginE,(_ZN34_INTERNAL_01e7656c_4_k_cu_2703ef8e6thrust24THRUST_300001_SM_1000_NS12placeholders2_7E - _ZN34_INTERNAL_01e7656c_4_k_cu_2703ef8e4cuda3std6ranges3__45__cpo6cbeginE)
_ZN34_INTERNAL_01e7656c_4_k_cu_2703ef8e4cuda3std6ranges3__45__cpo6cbeginE:
	.zero		1
	.type		_ZN34_INTERNAL_01e7656c_4_k_cu_2703ef8e6thrust24THRUST_300001_SM_1000_NS12placeholders2_7E,@object
	.size		_ZN34_INTERNAL_01e7656c_4_k_cu_2703ef8e6thrust24THRUST_300001_SM_1000_NS12placeholders2_7E,(_ZN34_INTERNAL_01e7656c_4_k_cu_2703ef8e4cuda3std3__45__cpo7crbeginE - _ZN34_INTERNAL_01e7656c_4_k_cu_2703ef8e6thrust24THRUST_300001_SM_1000_NS12placeholders2_7E)
_ZN34_INTERNAL_01e7656c_4_k_cu_2703ef8e6thrust24THRUST_300001_SM_1000_NS12placeholders2_7E:
	.zero		1
	.type		_ZN34_INTERNAL_01e7656c_4_k_cu_2703ef8e4cuda3std3__45__cpo7crbeginE,@object
	.size		_ZN34_INTERNAL_01e7656c_4_k_cu_2703ef8e4cuda3std3__45__cpo7crbeginE,(_ZN34_INTERNAL_01e7656c_4_k_cu_2703ef8e4cuda3std6ranges3__45__cpo4nextE - _ZN34_INTERNAL_01e7656c_4_k_cu_2703ef8e4cuda3std3__45__cpo7crbeginE)
_ZN34_INTERNAL_01e7656c_4_k_cu_2703ef8e4cuda3std3__45__cpo7crbeginE:
	.zero		1
	.type		_ZN34_INTERNAL_01e7656c_4_k_cu_2703ef8e4cuda3std6ranges3__45__cpo4nextE,@object
	.size		_ZN34_INTERNAL_01e7656c_4_k_cu_2703ef8e4cuda3std6ranges3__45__cpo4nextE,(_ZN34_INTERNAL_01e7656c_4_k_cu_2703ef8e4cuda3std6ranges3__45__cpo4swapE - _ZN34_INTERNAL_01e7656c_4_k_cu_2703ef8e4cuda3std6ranges3__45__cpo4nextE)
_ZN34_INTERNAL_01e7656c_4_k_cu_2703ef8e4cuda3std6ranges3__45__cpo4nextE:
	.zero		1
	.type		_ZN34_INTERNAL_01e7656c_4_k_cu_2703ef8e4cuda3std6ranges3__45__cpo4swapE,@object
	.size		_ZN34_INTERNAL_01e7656c_4_k_cu_2703ef8e4cuda3std6ranges3__45__cpo4swapE,(_ZN34_INTERNAL_01e7656c_4_k_cu_2703ef8e6thrust24THRUST_300001_SM_1000_NS8cuda_cub10par_nosyncE - _ZN34_INTERNAL_01e7656c_4_k_cu_2703ef8e4cuda3std6ranges3__45__cpo4swapE)
_ZN34_INTERNAL_01e7656c_4_k_cu_2703ef8e4cuda3std6ranges3__45__cpo4swapE:
	.zero		1
	.type		_ZN34_INTERNAL_01e7656c_4_k_cu_2703ef8e6thrust24THRUST_300001_SM_1000_NS8cuda_cub10par_nosyncE,@object
	.size		_ZN34_INTERNAL_01e7656c_4_k_cu_2703ef8e6thrust24THRUST_300001_SM_1000_NS8cuda_cub10par_nosyncE,(_ZN34_INTERNAL_01e7656c_4_k_cu_2703ef8e6thrust24THRUST_300001_SM_1000_NS12placeholders2_9E - _ZN34_INTERNAL_01e7656c_4_k_cu_2703ef8e6thrust24THRUST_300001_SM_1000_NS8cuda_cub10par_nosyncE)
_ZN34_INTERNAL_01e7656c_4_k_cu_2703ef8e6thrust24THRUST_300001_SM_1000_NS8cuda_cub10par_nosyncE:
	.zero		1
	.type		_ZN34_INTERNAL_01e7656c_4_k_cu_2703ef8e6thrust24THRUST_300001_SM_1000_NS12placeholders2_9E,@object
	.size		_ZN34_INTERNAL_01e7656c_4_k_cu_2703ef8e6thrust24THRUST_300001_SM_1000_NS12placeholders2_9E,(_ZN34_INTERNAL_01e7656c_4_k_cu_2703ef8e4cuda3std3__436_GLOBAL__N__01e7656c_4_k_cu_2703ef8e6ignoreE - _ZN34_INTERNAL_01e7656c_4_k_cu_2703ef8e6thrust24THRUST_300001_SM_1000_NS12placeholders2_9E)
_ZN34_INTERNAL_01e7656c_4_k_cu_2703ef8e6thrust24THRUST_300001_SM_1000_NS12placeholders2_9E:
	.zero		1
	.type		_ZN34_INTERNAL_01e7656c_4_k_cu_2703ef8e4cuda3std3__436_GLOBAL__N__01e7656c_4_k_cu_2703ef8e6ignoreE,@object
	.size		_ZN34_INTERNAL_01e7656c_4_k_cu_2703ef8e4cuda3std3__436_GLOBAL__N__01e7656c_4_k_cu_2703ef8e6ignoreE,(_ZN34_INTERNAL_01e7656c_4_k_cu_2703ef8e4cuda3std6ranges3__45__cpo4dataE - _ZN34_INTERNAL_01e7656c_4_k_cu_2703ef8e4cuda3std3__436_GLOBAL__N__01e7656c_4_k_cu_2703ef8e6ignoreE)
_ZN34_INTERNAL_01e7656c_4_k_cu_2703ef8e4cuda3std3__436_GLOBAL__N__01e7656c_4_k_cu_2703ef8e6ignoreE:
	.zero		1
	.type		_ZN34_INTERNAL_01e7656c_4_k_cu_2703ef8e4cuda3std6ranges3__45__cpo4dataE,@object
	.size		_ZN34_INTERNAL_01e7656c_4_k_cu_2703ef8e4cuda3std6ranges3__45__cpo4dataE,(_ZN34_INTERNAL_01e7656c_4_k_cu_2703ef8e6thrust24THRUST_300001_SM_1000_NS12placeholders2_1E - _ZN34_INTERNAL_01e7656c_4_k_cu_2703ef8e4cuda3std6ranges3__45__cpo4dataE)
_ZN34_INTERNAL_01e7656c_4_k_cu_2703ef8e4cuda3std6ranges3__45__cpo4dataE:
	.zero		1
	.type		_ZN34_INTERNAL_01e7656c_4_k_cu_2703ef8e6thrust24THRUST_300001_SM_1000_NS12placeholders2_1E,@object
	.size		_ZN34_INTERNAL_01e7656c_4_k_cu_2703ef8e6thrust24THRUST_300001_SM_1000_NS12placeholders2_1E,(_ZN34_INTERNAL_01e7656c_4_k_cu_2703ef8e4cuda3std3__45__cpo5beginE - _ZN34_INTERNAL_01e7656c_4_k_cu_2703ef8e6thrust24THRUST_300001_SM_1000_NS12placeholders2_1E)
_ZN34_INTERNAL_01e7656c_4_k_cu_2703ef8e6thrust24THRUST_300001_SM_1000_NS12placeholders2_1E:
	.zero		1
	.type		_ZN34_INTERNAL_01e7656c_4_k_cu_2703ef8e4cuda3std3__45__cpo5beginE,@object
	.size		_ZN34_INTERNAL_01e7656c_4_k_cu_2703ef8e4cuda3std3__45__cpo5beginE,(_ZN34_INTERNAL_01e7656c_4_k_cu_2703ef8e4cuda3std6ranges3__45__cpo5beginE - _ZN34_INTERNAL_01e7656c_4_k_cu_2703ef8e4cuda3std3__45__cpo5beginE)
_ZN34_INTERNAL_01e7656c_4_k_cu_2703ef8e4cuda3std3__45__cpo5beginE:
	.zero		1
	.type		_ZN34_INTERNAL_01e7656c_4_k_cu_2703ef8e4cuda3std6ranges3__45__cpo5beginE,@object
	.size		_ZN34_INTERNAL_01e7656c_4_k_cu_2703ef8e4cuda3std6ranges3__45__cpo5beginE,(_ZN34_INTERNAL_01e7656c_4_k_cu_2703ef8e6thrust24THRUST_300001_SM_1000_NS12placeholders2_5E - _ZN34_INTERNAL_01e7656c_4_k_cu_2703ef8e4cuda3std6ranges3__45__cpo5beginE)
_ZN34_INTERNAL_01e7656c_4_k_cu_2703ef8e4cuda3std6ranges3__45__cpo5beginE:
	.zero		1
	.type		_ZN34_INTERNAL_01e7656c_4_k_cu_2703ef8e6thrust24THRUST_300001_SM_1000_NS12placeholders2_5E,@object
	.size		_ZN34_INTERNAL_01e7656c_4_k_cu_2703ef8e6thrust24THRUST_300001_SM_1000_NS12placeholders2_5E,(_ZN34_INTERNAL_01e7656c_4_k_cu_2703ef8e4cuda3std3__45__cpo6rbeginE - _ZN34_INTERNAL_01e7656c_4_k_cu_2703ef8e6thrust24THRUST_300001_SM_1000_NS12placeholders2_5E)
_ZN34_INTERNAL_01e7656c_4_k_cu_2703ef8e6thrust24THRUST_300001_SM_1000_NS12placeholders2_5E:
	.zero		1
	.type		_ZN34_INTERNAL_01e7656c_4_k_cu_2703ef8e4cuda3std3__45__cpo6rbeginE,@object
	.size		_ZN34_INTERNAL_01e7656c_4_k_cu_2703ef8e4cuda3std3__45__cpo6rbeginE,(_ZN34_INTERNAL_01e7656c_4_k_cu_2703ef8e4cuda3std6ranges3__45__cpo7advanceE - _ZN34_INTERNAL_01e7656c_4_k_cu_2703ef8e4cuda3std3__45__cpo6rbeginE)
_ZN34_INTERNAL_01e7656c_4_k_cu_2703ef8e4cuda3std3__45__cpo6rbeginE:
	.zero		1
	.type		_ZN34_INTERNAL_01e7656c_4_k_cu_2703ef8e4cuda3std6ranges3__45__cpo7advanceE,@object
	.size		_ZN34_INTERNAL_01e7656c_4_k_cu_2703ef8e4cuda3std6ranges3__45__cpo7advanceE,(_ZN34_INTERNAL_01e7656c_4_k_cu_2703ef8e4cuda3std3__47nulloptE - _ZN34_INTERNAL_01e7656c_4_k_cu_2703ef8e4cuda3std6ranges3__45__cpo7advanceE)
_ZN34_INTERNAL_01e7656c_4_k_cu_2703ef8e4cuda3std6ranges3__45__cpo7advanceE:
	.zero		1
	.type		_ZN34_INTERNAL_01e7656c_4_k_cu_2703ef8e4cuda3std3__47nulloptE,@object
	.size		_ZN34_INTERNAL_01e7656c_4_k_cu_2703ef8e4cuda3std3__47nulloptE,(_ZN34_INTERNAL_01e7656c_4_k_cu_2703ef8e4cuda3std6ranges3__45__cpo8distanceE - _ZN34_INTERNAL_01e7656c_4_k_cu_2703ef8e4cuda3std3__47nulloptE)
_ZN34_INTERNAL_01e7656c_4_k_cu_2703ef8e4cuda3std3__47nulloptE:
	.zero		1
	.type		_ZN34_INTERNAL_01e7656c_4_k_cu_2703ef8e4cuda3std6ranges3__45__cpo8distanceE,@object
	.size		_ZN34_INTERNAL_01e7656c_4_k_cu_2703ef8e4cuda3std6ranges3__45__cpo8distanceE,(_ZN34_INTERNAL_01e7656c_4_k_cu_2703ef8e6thrust24THRUST_300001_SM_1000_NS12placeholders3_10E - _ZN34_INTERNAL_01e7656c_4_k_cu_2703ef8e4cuda3std6ranges3__45__cpo8distanceE)
_ZN34_INTERNAL_01e7656c_4_k_cu_2703ef8e4cuda3std6ranges3__45__cpo8distanceE:
	.zero		1
	.type		_ZN34_INTERNAL_01e7656c_4_k_cu_2703ef8e6thrust24THRUST_300001_SM_1000_NS12placeholders3_10E,@object
	.size		_ZN34_INTERNAL_01e7656c_4_k_cu_2703ef8e6thrust24THRUST_300001_SM_1000_NS12placeholders3_10E,(_ZN34_INTERNAL_01e7656c_4_k_cu_2703ef8e4cuda3std3__419piecewise_constructE - _ZN34_INTERNAL_01e7656c_4_k_cu_2703ef8e6thrust24THRUST_300001_SM_1000_NS12placeholders3_10E)
_ZN34_INTERNAL_01e7656c_4_k_cu_2703ef8e6thrust24THRUST_300001_SM_1000_NS12placeholders3_10E:
	.zero		1
	.type		_ZN34_INTERNAL_01e7656c_4_k_cu_2703ef8e4cuda3std3__419piecewise_constructE,@object
	.size		_ZN34_INTERNAL_01e7656c_4_k_cu_2703ef8e4cuda3std3__419piecewise_constructE,(_ZN34_INTERNAL_01e7656c_4_k_cu_2703ef8e4cuda3std6ranges3__45__cpo5cdataE - _ZN34_INTERNAL_01e7656c_4_k_cu_2703ef8e4cuda3std3__419piecewise_constructE)
_ZN34_INTERNAL_01e7656c_4_k_cu_2703ef8e4cuda3std3__419piecewise_constructE:
	.zero		1
	.type		_ZN34_INTERNAL_01e7656c_4_k_cu_2703ef8e4cuda3std6ranges3__45__cpo5cdataE,@object
	.size		_ZN34_INTERNAL_01e7656c_4_k_cu_2703ef8e4cuda3std6ranges3__45__cpo5cdataE,(_ZN34_INTERNAL_01e7656c_4_k_cu_2703ef8e6thrust24THRUST_300001_SM_1000_NS12placeholders2_2E - _ZN34_INTERNAL_01e7656c_4_k_cu_2703ef8e4cuda3std6ranges3__45__cpo5cdataE)
_ZN34_INTERNAL_01e7656c_4_k_cu_2703ef8e4cuda3std6ranges3__45__cpo5cdataE:
	.zero		1
	.type		_ZN34_INTERNAL_01e7656c_4_k_cu_2703ef8e6thrust24THRUST_300001_SM_1000_NS12placeholders2_2E,@object
	.size		_ZN34_INTERNAL_01e7656c_4_k_cu_2703ef8e6thrust24THRUST_300001_SM_1000_NS12placeholders2_2E,(_ZN34_INTERNAL_01e7656c_4_k_cu_2703ef8e4cuda3std3__45__cpo3endE - _ZN34_INTERNAL_01e7656c_4_k_cu_2703ef8e6thrust24THRUST_300001_SM_1000_NS12placeholders2_2E)
_ZN34_INTERNAL_01e7656c_4_k_cu_2703ef8e6thrust24THRUST_300001_SM_1000_NS12placeholders2_2E:
	.zero		1
	.type		_ZN34_INTERNAL_01e7656c_4_k_cu_2703ef8e4cuda3std3__45__cpo3endE,@object
	.size		_ZN34_INTERNAL_01e7656c_4_k_cu_2703ef8e4cuda3std3__45__cpo3endE,(_ZN34_INTERNAL_01e7656c_4_k_cu_2703ef8e4cuda3std6ranges3__45__cpo3endE - _ZN34_INTERNAL_01e7656c_4_k_cu_2703ef8e4cuda3std3__45__cpo3endE)
_ZN34_INTERNAL_01e7656c_4_k_cu_2703ef8e4cuda3std3__45__cpo3endE:
	.zero		1
	.type		_ZN34_INTERNAL_01e7656c_4_k_cu_2703ef8e4cuda3std6ranges3__45__cpo3endE,@object
	.size		_ZN34_INTERNAL_01e7656c_4_k_cu_2703ef8e4cuda3std6ranges3__45__cpo3endE,(_ZN34_INTERNAL_01e7656c_4_k_cu_2703ef8e6thrust24THRUST_300001_SM_1000_NS12placeholders2_6E - _ZN34_INTERNAL_01e7656c_4_k_cu_2703ef8e4cuda3std6ranges3__45__cpo3endE)
_ZN34_INTERNAL_01e7656c_4_k_cu_2703ef8e4cuda3std6ranges3__45__cpo3endE:
	.zero		1
	.type		_ZN34_INTERNAL_01e7656c_4_k_cu_2703ef8e6thrust24THRUST_300001_SM_1000_NS12placeholders2_6E,@object
	.size		_ZN34_INTERNAL_01e7656c_4_k_cu_2703ef8e6thrust24THRUST_300001_SM_1000_NS12placeholders2_6E,(_ZN34_INTERNAL_01e7656c_4_k_cu_2703ef8e4cuda3std3__45__cpo4rendE - _ZN34_INTERNAL_01e7656c_4_k_cu_2703ef8e6thrust24THRUST_300001_SM_1000_NS12placeholders2_6E)
_ZN34_INTERNAL_01e7656c_4_k_cu_2703ef8e6thrust24THRUST_300001_SM_1000_NS12placeholders2_6E:
	.zero		1
	.type		_ZN34_INTERNAL_01e7656c_4_k_cu_2703ef8e4cuda3std3__45__cpo4rendE,@object
	.size		_ZN34_INTERNAL_01e7656c_4_k_cu_2703ef8e4cuda3std3__45__cpo4rendE,(_ZN34_INTERNAL_01e7656c_4_k_cu_2703ef8e4cuda3std6ranges3__45__cpo9iter_swapE - _ZN34_INTERNAL_01e7656c_4_k_cu_2703ef8e4cuda3std3__45__cpo4rendE)
_ZN34_INTERNAL_01e7656c_4_k_cu_2703ef8e4cuda3std3__45__cpo4rendE:
	.zero		1
	.type		_ZN34_INTERNAL_01e7656c_4_k_cu_2703ef8e4cuda3std6ranges3__45__cpo9iter_swapE,@object
	.size		_ZN34_INTERNAL_01e7656c_4_k_cu_2703ef8e4cuda3std6ranges3__45__cpo9iter_swapE,(_ZN34_INTERNAL_01e7656c_4_k_cu_2703ef8e4cuda3std3__48unexpectE - _ZN34_INTERNAL_01e7656c_4_k_cu_2703ef8e4cuda3std6ranges3__45__cpo9iter_swapE)
_ZN34_INTERNAL_01e7656c_4_k_cu_2703ef8e4cuda3std6ranges3__45__cpo9iter_swapE:
	.zero		1
	.type		_ZN34_INTERNAL_01e7656c_4_k_cu_2703ef8e4cuda3std3__48unexpectE,@object
	.size		_ZN34_INTERNAL_01e7656c_4_k_cu_2703ef8e4cuda3std3__48unexpectE,(_ZN34_INTERNAL_01e7656c_4_k_cu_2703ef8e6thrust24THRUST_300001_SM_1000_NS8cuda_cub3parE - _ZN34_INTERNAL_01e7656c_4_k_cu_2703ef8e4cuda3std3__48unexpectE)
_ZN34_INTERNAL_01e7656c_4_k_cu_2703ef8e4cuda3std3__48unexpectE:
	.zero		1
	.type		_ZN34_INTERNAL_01e7656c_4_k_cu_2703ef8e6thrust24THRUST_300001_SM_1000_NS8cuda_cub3parE,@object
	.size		_ZN34_INTERNAL_01e7656c_4_k_cu_2703ef8e6thrust24THRUST_300001_SM_1000_NS8cuda_cub3parE,(_ZN34_INTERNAL_01e7656c_4_k_cu_2703ef8e6thrust24THRUST_300001_SM_1000_NS12placeholders2_4E - _ZN34_INTERNAL_01e7656c_4_k_cu_2703ef8e6thrust24THRUST_300001_SM_1000_NS8cuda_cub3parE)
_ZN34_INTERNAL_01e7656c_4_k_cu_2703ef8e6thrust24THRUST_300001_SM_1000_NS8cuda_cub3parE:
	.zero		1
	.type		_ZN34_INTERNAL_01e7656c_4_k_cu_2703ef8e6thrust24THRUST_300001_SM_1000_NS12placeholders2_4E,@object
	.size		_ZN34_INTERNAL_01e7656c_4_k_cu_2703ef8e6thrust24THRUST_300001_SM_1000_NS12placeholders2_4E,(_ZN34_INTERNAL_01e7656c_4_k_cu_2703ef8e4cuda3std3__45__cpo4cendE - _ZN34_INTERNAL_01e7656c_4_k_cu_2703ef8e6thrust24THRUST_300001_SM_1000_NS12placeholders2_4E)
_ZN34_INTERNAL_01e7656c_4_k_cu_2703ef8e6thrust24THRUST_300001_SM_1000_NS12placeholders2_4E:
	.zero		1
	.type		_ZN34_INTERNAL_01e7656c_4_k_cu_2703ef8e4cuda3std3__45__cpo4cendE,@object
	.size		_ZN34_INTERNAL_01e7656c_4_k_cu_2703ef8e4cuda3std3__45__cpo4cendE,(_ZN34_INTERNAL_01e7656c_4_k_cu_2703ef8e4cuda3std6ranges3__45__cpo4cendE - _ZN34_INTERNAL_01e7656c_4_k_cu_2703ef8e4cuda3std3__45__cpo4cendE)
_ZN34_INTERNAL_01e7656c_4_k_cu_2703ef8e4cuda3std3__45__cpo4cendE:
	.zero		1
	.type		_ZN34_INTERNAL_01e7656c_4_k_cu_2703ef8e4cuda3std6ranges3__45__cpo4cendE,@object
	.size		_ZN34_INTERNAL_01e7656c_4_k_cu_2703ef8e4cuda3std6ranges3__45__cpo4cendE,(_ZN34_INTERNAL_01e7656c_4_k_cu_2703ef8e4cuda3std3__420unreachable_sentinelE - _ZN34_INTERNAL_01e7656c_4_k_cu_2703ef8e4cuda3std6ranges3__45__cpo4cendE)
_ZN34_INTERNAL_01e7656c_4_k_cu_2703ef8e4cuda3std6ranges3__45__cpo4cendE:
	.zero		1
	.type		_ZN34_INTERNAL_01e7656c_4_k_cu_2703ef8e4cuda3std3__420unreachable_sentinelE,@object
	.size		_ZN34_INTERNAL_01e7656c_4_k_cu_2703ef8e4cuda3std3__420unreachable_sentinelE,(_ZN34_INTERNAL_01e7656c_4_k_cu_2703ef8e4cuda3std6ranges3__45__cpo5ssizeE - _ZN34_INTERNAL_01e7656c_4_k_cu_2703ef8e4cuda3std3__420unreachable_sentinelE)
_ZN34_INTERNAL_01e7656c_4_k_cu_2703ef8e4cuda3std3__420unreachable_sentinelE:
	.zero		1
	.type		_ZN34_INTERNAL_01e7656c_4_k_cu_2703ef8e4cuda3std6ranges3__45__cpo5ssizeE,@object
	.size		_ZN34_INTERNAL_01e7656c_4_k_cu_2703ef8e4cuda3std6ranges3__45__cpo5ssizeE,(_ZN34_INTERNAL_01e7656c_4_k_cu_2703ef8e6thrust24THRUST_300001_SM_1000_NS12placeholders2_8E - _ZN34_INTERNAL_01e7656c_4_k_cu_2703ef8e4cuda3std6ranges3__45__cpo5ssizeE)
_ZN34_INTERNAL_01e7656c_4_k_cu_2703ef8e4cuda3std6ranges3__45__cpo5ssizeE:
	.zero		1
	.type		_ZN34_INTERNAL_01e7656c_4_k_cu_2703ef8e6thrust24THRUST_300001_SM_1000_NS12placeholders2_8E,@object
	.size		_ZN34_INTERNAL_01e7656c_4_k_cu_2703ef8e6thrust24THRUST_300001_SM_1000_NS12placeholders2_8E,(_ZN34_INTERNAL_01e7656c_4_k_cu_2703ef8e4cuda3std3__45__cpo5crendE - _ZN34_INTERNAL_01e7656c_4_k_cu_2703ef8e6thrust24THRUST_300001_SM_1000_NS12placeholders2_8E)
_ZN34_INTERNAL_01e7656c_4_k_cu_2703ef8e6thrust24THRUST_300001_SM_1000_NS12placeholders2_8E:
	.zero		1
	.type		_ZN34_INTERNAL_01e7656c_4_k_cu_2703ef8e4cuda3std3__45__cpo5crendE,@object
	.size		_ZN34_INTERNAL_01e7656c_4_k_cu_2703ef8e4cuda3std3__45__cpo5crendE,(_ZN34_INTERNAL_01e7656c_4_k_cu_2703ef8e4cuda3std6ranges3__45__cpo4prevE - _ZN34_INTERNAL_01e7656c_4_k_cu_2703ef8e4cuda3std3__45__cpo5crendE)
_ZN34_INTERNAL_01e7656c_4_k_cu_2703ef8e4cuda3std3__45__cpo5crendE:
	.zero		1
	.type		_ZN34_INTERNAL_01e7656c_4_k_cu_2703ef8e4cuda3std6ranges3__45__cpo4prevE,@object
	.size		_ZN34_INTERNAL_01e7656c_4_k_cu_2703ef8e4cuda3std6ranges3__45__cpo4prevE,(_ZN34_INTERNAL_01e7656c_4_k_cu_2703ef8e4cuda3std6ranges3__45__cpo9iter_moveE - _ZN34_INTERNAL_01e7656c_4_k_cu_2703ef8e4cuda3std6ranges3__45__cpo4prevE)
_ZN34_INTERNAL_01e7656c_4_k_cu_2703ef8e4cuda3std6ranges3__45__cpo4prevE:
	.zero		1
	.type		_ZN34_INTERNAL_01e7656c_4_k_cu_2703ef8e4cuda3std6ranges3__45__cpo9iter_moveE,@object
	.size		_ZN34_INTERNAL_01e7656c_4_k_cu_2703ef8e4cuda3std6ranges3__45__cpo9iter_moveE,(_ZN34_INTERNAL_01e7656c_4_k_cu_2703ef8e6thrust24THRUST_300001_SM_1000_NS6system6detail10sequential3seqE - _ZN34_INTERNAL_01e7656c_4_k_cu_2703ef8e4cuda3std6ranges3__45__cpo9iter_moveE)
_ZN34_INTERNAL_01e7656c_4_k_cu_2703ef8e4cuda3std6ranges3__45__cpo9iter_moveE:
	.zero		1
	.type		_ZN34_INTERNAL_01e7656c_4_k_cu_2703ef8e6thrust24THRUST_300001_SM_1000_NS6system6detail10sequential3seqE,@object
	.size		_ZN34_INTERNAL_01e7656c_4_k_cu_2703ef8e6thrust24THRUST_300001_SM_1000_NS6system6detail10sequential3seqE,(.L_31 - _ZN34_INTERNAL_01e7656c_4_k_cu_2703ef8e6thrust24THRUST_300001_SM_1000_NS6system6detail10sequential3seqE)
_ZN34_INTERNAL_01e7656c_4_k_cu_2703ef8e6thrust24THRUST_300001_SM_1000_NS6system6detail10sequential3seqE:
	.zero		1
.L_31:


//--------------------- .nv.constant0._ZN3cub18CUB_300001_SM_10006detail9transform16transform_kernelINS2_10policy_hubILb1EN4cuda3std3__45tupleIJN6thrust24THRUST_300001_SM_1000_NS6detail15normal_iteratorINSA_10device_ptrIjEEEEEEEE10policy1000El18bitreverse_functorSF_JPjEEEvT0_iT1_T2_DpNS2_10kernel_argIT3_EE --------------------------
	.section	.nv.constant0._ZN3cub18CUB_300001_SM_10006detail9transform16transform_kernelINS2_10policy_hubILb1EN4cuda3std3__45tupleIJN6thrust24THRUST_300001_SM_1000_NS6detail15normal_iteratorINSA_10device_ptrIjEEEEEEEE10policy1000El18bitreverse_functorSF_JPjEEEvT0_iT1_T2_DpNS2_10kernel_argIT3_EE,"a",@progbits
	.sectionflags	@""
	.align	4
.nv.constant0._ZN3cub18CUB_300001_SM_10006detail9transform16transform_kernelINS2_10policy_hubILb1EN4cuda3std3__45tupleIJN6thrust24THRUST_300001_SM_1000_NS6detail15normal_iteratorINSA_10device_ptrIjEEEEEEEE10policy1000El18bitreverse_functorSF_JPjEEEvT0_iT1_T2_DpNS2_10kernel_argIT3_EE:
	.zero		936


//--------------------- .nv.constant0._ZN3cub18CUB_300001_SM_10006detail9transform16transform_kernelINS2_10policy_hubILb1EN4cuda3std3__45tupleIJN6thrust24THRUST_300001_SM_1000_NS6detail15normal_iteratorINSA_10device_ptrIjEEEEEEEE10policy1000Ei18bitreverse_functorSF_JPjEEEvT0_iT1_T2_DpNS2_10kernel_argIT3_EE --------------------------
	.section	.nv.constant0._ZN3cub18CUB_300001_SM_10006detail9transform16transform_kernelINS2_10policy_hubILb1EN4cuda3std3__45tupleIJN6thrust24THRUST_300001_SM_1000_NS6detail15normal_iteratorINSA_10device_ptrIjEEEEEEEE10policy1000Ei18bitreverse_functorSF_JPjEEEvT0_iT1_T2_DpNS2_10kernel_argIT3_EE,"a",@progbits
	.sectionflags	@""
	.align	4
.nv.constant0._ZN3cub18CUB_300001_SM_10006detail9transform16transform_kernelINS2_10policy_hubILb1EN4cuda3std3__45tupleIJN6thrust24THRUST_300001_SM_1000_NS6detail15normal_iteratorINSA_10device_ptrIjEEEEEEEE10policy1000Ei18bitreverse_functorSF_JPjEEEvT0_iT1_T2_DpNS2_10kernel_argIT3_EE:
	.zero		936


//--------------------- .nv.constant0._ZN3cub18CUB_300001_SM_10006detail11EmptyKernelIvEEvv --------------------------
	.section	.nv.constant0._ZN3cub18CUB_300001_SM_10006detail11EmptyKernelIvEEvv,"a",@progbits
	.sectionflags	@""
	.align	4
.nv.constant0._ZN3cub18CUB_300001_SM_10006detail11EmptyKernelIvEEvv:
	.zero		896


//--------------------- SYMBOLS --------------------------

	.type		.nv.reservedSmem.offset0,@object
	.size		.nv.reservedSmem.offset0,0x4
